	.target	sm_90a

	.elftype	@"ET_EXEC"


//--------------------- .note.nv.tkinfo           --------------------------
	.section	.note.nv.tkinfo,"",@"SHT_NOTE"
	.sectionflags	@"SHF_NOTE_NV_TKINFO"
	.tkinfo
        /*0018*/ 	.word	0x00000002
        /*0030*/ 	.string	""
        /*0030*/ 	.string	"ptxas"
        /*0030*/ 	.string	"Cuda compilation tools, release 13.0, V13.0.88"
        /*0030*/ 	.string	"Build cuda_13.0.r13.0/compiler.36424714_0"
        /*0030*/ 	.string	"-arch sm_90a -m 64 "



//--------------------- .note.nv.cuinfo           --------------------------
	.section	.note.nv.cuinfo,"",@"SHT_NOTE"
	.sectionflags	@"SHF_NOTE_NV_CUINFO"
        /*0018*/ 	.short	0x0002
        /*001a*/ 	.short	0x005a
        /*001c*/ 	.short	0x0082
	.zero		2


//--------------------- .nv.info                  --------------------------
	.section	.nv.info,"",@"SHT_CUDA_INFO"
	.align	4


	//----- nvinfo : EIATTR_REGCOUNT
	.align		4
        /*0000*/ 	.byte	0x04, 0x2f
        /*0002*/ 	.short	(.L_15 - .L_14)
	.align		4
.L_14:
        /*0004*/ 	.word	index@(_ZN7cutlass13device_kernelINS_4gemm6kernel13GemmUniversalIN4cute5tupleIJiiiiEEENS1_10collective13CollectiveMmaINS1_34MainloopSm90TmaGmmaWarpSpecializedILi7ENS5_IJNS4_1CILi4EEENSA_ILi2EEENSA_ILi1EEEEEENS1_35KernelTmaWarpSpecializedCooperativeEEENS5_IJNSA_ILi128EEESH_NSA_ILi64EEEEEENS_6half_tENS5_IJSD_llEEESK_SL_NS4_8TiledMMAINS4_8MMA_AtomIJNS4_4SM904GMMA26MMA_64x128x16_F32F16F16_SSILNSP_5MajorE1ELSR_1ELNSP_7ScaleInE1ELSS_1EEEEEENS4_6LayoutINS5_IJSC_SD_SD_EEENS5_IJSD_NSA_ILi0EEESX_EEEEENS5_IJNS4_10UnderscoreES10_S10_EEEEENS4_23SM90_TMA_LOAD_MULTICASTENS4_14ComposedLayoutINS4_7SwizzleILi3ELi4ELi3EEENS4_18smem_ptr_flag_bitsILi16EEENSV_INS5_IJSI_NSA_ILi8EEEEEENS5_IJSD_SI_EEEEEEEvNS4_8identityES13_S1D_vS1E_EENS_8epilogue10collective6detail29Sm90TmaWarpSpecializedAdapterINS1H_15DefaultEpilogueISK_NS5_IJlSD_lEEES1L_NS1G_6thread17LinearCombinationISK_Li1EffLNS1M_9ScaleType4KindE0ELNS_15FloatRoundStyleE2ESK_EENS1_15EpilogueDefaultEEEEEvvEEEEvNT_6ParamsE)
        /*0008*/ 	.word	0x000000a8


	//----- nvinfo : EIATTR_FRAME_SIZE
	.align		4
.L_15:
        /*000c*/ 	.byte	0x04, 0x11
        /*000e*/ 	.short	(.L_17 - .L_16)
	.align		4
.L_16:
        /*0010*/ 	.word	index@(_ZN7cutlass13device_kernelINS_4gemm6kernel13GemmUniversalIN4cute5tupleIJiiiiEEENS1_10collective13CollectiveMmaINS1_34MainloopSm90TmaGmmaWarpSpecializedILi7ENS5_IJNS4_1CILi4EEENSA_ILi2EEENSA_ILi1EEEEEENS1_35KernelTmaWarpSpecializedCooperativeEEENS5_IJNSA_ILi128EEESH_NSA_ILi64EEEEEENS_6half_tENS5_IJSD_llEEESK_SL_NS4_8TiledMMAINS4_8MMA_AtomIJNS4_4SM904GMMA26MMA_64x128x16_F32F16F16_SSILNSP_5MajorE1ELSR_1ELNSP_7ScaleInE1ELSS_1EEEEEENS4_6LayoutINS5_IJSC_SD_SD_EEENS5_IJSD_NSA_ILi0EEESX_EEEEENS5_IJNS4_10UnderscoreES10_S10_EEEEENS4_23SM90_TMA_LOAD_MULTICASTENS4_14ComposedLayoutINS4_7SwizzleILi3ELi4ELi3EEENS4_18smem_ptr_flag_bitsILi16EEENSV_INS5_IJSI_NSA_ILi8EEEEEENS5_IJSD_SI_EEEEEEEvNS4_8identityES13_S1D_vS1E_EENS_8epilogue10collective6detail29Sm90TmaWarpSpecializedAdapterINS1H_15DefaultEpilogueISK_NS5_IJlSD_lEEES1L_NS1G_6thread17LinearCombinationISK_Li1EffLNS1M_9ScaleType4KindE0ELNS_15FloatRoundStyleE2ESK_EENS1_15EpilogueDefaultEEEEEvvEEEEvNT_6ParamsE)
        /*0014*/ 	.word	0x00000000


	//----- nvinfo : EIATTR_MIN_STACK_SIZE
	.align		4
.L_17:
        /*0018*/ 	.byte	0x04, 0x12
        /*001a*/ 	.short	(.L_19 - .L_18)
	.align		4
.L_18:
        /*001c*/ 	.word	index@(_ZN7cutlass13device_kernelINS_4gemm6kernel13GemmUniversalIN4cute5tupleIJiiiiEEENS1_10collective13CollectiveMmaINS1_34MainloopSm90TmaGmmaWarpSpecializedILi7ENS5_IJNS4_1CILi4EEENSA_ILi2EEENSA_ILi1EEEEEENS1_35KernelTmaWarpSpecializedCooperativeEEENS5_IJNSA_ILi128EEESH_NSA_ILi64EEEEEENS_6half_tENS5_IJSD_llEEESK_SL_NS4_8TiledMMAINS4_8MMA_AtomIJNS4_4SM904GMMA26MMA_64x128x16_F32F16F16_SSILNSP_5MajorE1ELSR_1ELNSP_7ScaleInE1ELSS_1EEEEEENS4_6LayoutINS5_IJSC_SD_SD_EEENS5_IJSD_NSA_ILi0EEESX_EEEEENS5_IJNS4_10UnderscoreES10_S10_EEEEENS4_23SM90_TMA_LOAD_MULTICASTENS4_14ComposedLayoutINS4_7SwizzleILi3ELi4ELi3EEENS4_18smem_ptr_flag_bitsILi16EEENSV_INS5_IJSI_NSA_ILi8EEEEEENS5_IJSD_SI_EEEEEEEvNS4_8identityES13_S1D_vS1E_EENS_8epilogue10collective6detail29Sm90TmaWarpSpecializedAdapterINS1H_15DefaultEpilogueISK_NS5_IJlSD_lEEES1L_NS1G_6thread17LinearCombinationISK_Li1EffLNS1M_9ScaleType4KindE0ELNS_15FloatRoundStyleE2ESK_EENS1_15EpilogueDefaultEEEEEvvEEEEvNT_6ParamsE)
        /*0020*/ 	.word	0x00000000
.L_19:


//--------------------- .nv.compat                --------------------------
	.section	.nv.compat,"",@"SHT_CUDA_COMPAT_INFO"
	.align	4
        /*0000*/ 	.byte	0x02, 0x09, 0x01, 0x00, 0x02, 0x02, 0x04, 0x00, 0x02, 0x05, 0x05, 0x00, 0x03, 0x07, 0x01, 0x01
        /*0010*/ 	.byte	0x02, 0x03, 0x01, 0x00, 0x02, 0x06, 0x01, 0x00, 0x04, 0x0b, 0x08, 0x00, 0x00, 0x00, 0x00, 0x00
        /*0020*/ 	.byte	0x00, 0x00, 0x00, 0x00


//--------------------- .nv.info._ZN7cutlass13device_kernelINS_4gemm6kernel13GemmUniversalIN4cute5tupleIJiiiiEEENS1_10collective13CollectiveMmaINS1_34MainloopSm90TmaGmmaWarpSpecializedILi7ENS5_IJNS4_1CILi4EEENSA_ILi2EEENSA_ILi1EEEEEENS1_35KernelTmaWarpSpecializedCooperativeEEENS5_IJNSA_ILi128EEESH_NSA_ILi64EEEEEENS_6half_tENS5_IJSD_llEEESK_SL_NS4_8TiledMMAINS4_8MMA_AtomIJNS4_4SM904GMMA26MMA_64x128x16_F32F16F16_SSILNSP_5MajorE1ELSR_1ELNSP_7ScaleInE1ELSS_1EEEEEENS4_6LayoutINS5_IJSC_SD_SD_EEENS5_IJSD_NSA_ILi0EEESX_EEEEENS5_IJNS4_10UnderscoreES10_S10_EEEEENS4_23SM90_TMA_LOAD_MULTICASTENS4_14ComposedLayoutINS4_7SwizzleILi3ELi4ELi3EEENS4_18smem_ptr_flag_bitsILi16EEENSV_INS5_IJSI_NSA_ILi8EEEEEENS5_IJSD_SI_EEEEEEEvNS4_8identityES13_S1D_vS1E_EENS_8epilogue10collective6detail29Sm90TmaWarpSpecializedAdapterINS1H_15DefaultEpilogueISK_NS5_IJlSD_lEEES1L_NS1G_6thread17LinearCombinationISK_Li1EffLNS1M_9ScaleType4KindE0ELNS_15FloatRoundStyleE2ESK_EENS1_15EpilogueDefaultEEEEEvvEEEEvNT_6ParamsE --------------------------
	.section	.nv.info._ZN7cutlass13device_kernelINS_4gemm6kernel13GemmUniversalIN4cute5tupleIJiiiiEEENS1_10collective13CollectiveMmaINS1_34MainloopSm90TmaGmmaWarpSpecializedILi7ENS5_IJNS4_1CILi4EEENSA_ILi2EEENSA_ILi1EEEEEENS1_35KernelTmaWarpSpecializedCooperativeEEENS5_IJNSA_ILi128EEESH_NSA_ILi64EEEEEENS_6half_tENS5_IJSD_llEEESK_SL_NS4_8TiledMMAINS4_8MMA_AtomIJNS4_4SM904GMMA26MMA_64x128x16_F32F16F16_SSILNSP_5MajorE1ELSR_1ELNSP_7ScaleInE1ELSS_1EEEEEENS4_6LayoutINS5_IJSC_SD_SD_EEENS5_IJSD_NSA_ILi0EEESX_EEEEENS5_IJNS4_10UnderscoreES10_S10_EEEEENS4_23SM90_TMA_LOAD_MULTICASTENS4_14ComposedLayoutINS4_7SwizzleILi3ELi4ELi3EEENS4_18smem_ptr_flag_bitsILi16EEENSV_INS5_IJSI_NSA_ILi8EEEEEENS5_IJSD_SI_EEEEEEEvNS4_8identityES13_S1D_vS1E_EENS_8epilogue10collective6detail29Sm90TmaWarpSpecializedAdapterINS1H_15DefaultEpilogueISK_NS5_IJlSD_lEEES1L_NS1G_6thread17LinearCombinationISK_Li1EffLNS1M_9ScaleType4KindE0ELNS_15FloatRoundStyleE2ESK_EENS1_15EpilogueDefaultEEEEEvvEEEEvNT_6ParamsE,"",@"SHT_CUDA_INFO"
	.sectionflags	@""
	.align	4


	//----- nvinfo : EIATTR_CUDA_API_VERSION
	.align		4
        /*0000*/ 	.byte	0x04, 0x37
        /*0002*/ 	.short	(.L_21 - .L_20)
.L_20:
        /*0004*/ 	.word	0x00000082


	//----- nvinfo : EIATTR_KPARAM_INFO
	.align		4
.L_21:
        /*0008*/ 	.byte	0x04, 0x17
        /*000a*/ 	.short	(.L_23 - .L_22)
.L_22:
        /*000c*/ 	.word	0x00000000
        /*0010*/ 	.short	0x0000
        /*0012*/ 	.short	0x0070
        /*0014*/ 	.byte	0x00, 0xf0, 0x01, 0x10


	//----- nvinfo : EIATTR_SPARSE_MMA_MASK
	.align		4
.L_23:
        /*0018*/ 	.byte	0x03, 0x50
        /*001a*/ 	.short	0x0000


	//----- nvinfo : EIATTR_MAXREG_COUNT
	.align		4
        /*001c*/ 	.byte	0x03, 0x1b
        /*001e*/ 	.short	0x00a8


	//----- nvinfo : EIATTR_NUM_BARRIERS
	.align		4
        /*0020*/ 	.byte	0x02, 0x4c
        /*0022*/ 	.byte	0x01
	.zero		1


	//----- nvinfo : EIATTR_EXTERNS
	.align		4
        /*0024*/ 	.byte	0x04, 0x0f
        /*0026*/ 	.short	(.L_25 - .L_24)


	//   ....[0]....
	.align		4
.L_24:
        /*0028*/ 	.word	index@(__assertfail)


	//----- nvinfo : EIATTR_MERCURY_ISA_VERSION
	.align		4
.L_25:
        /*002c*/ 	.byte	0x03, 0x5f
        /*002e*/ 	.short	0x0101


	//----- nvinfo : EIATTR_INT_WARP_WIDE_INSTR_OFFSETS
	.align		4
        /*0030*/ 	.byte	0x04, 0x31
        /*0032*/ 	.short	(.L_27 - .L_26)


	//   ....[0]....
.L_26:
        /*0034*/ 	.word	0x00000540


	//   ....[1]....
        /*0038*/ 	.word	0x00000560


	//   ....[2]....
        /*003c*/ 	.word	0x00000710


	//----- nvinfo : EIATTR_COOP_GROUP_MASK_REGIDS
	.align		4
.L_27:
        /*0040*/ 	.byte	0x04, 0x29
        /*0042*/ 	.short	(.L_29 - .L_28)


	//   ....[0]....
.L_28:
        /*0044*/ 	.word	0xffffffff


	//   ....[1]....
        /*0048*/ 	.word	0xffffffff


	//   ....[2]....
        /*004c*/ 	.word	0xffffffff


	//   ....[3]....
        /*0050*/ 	.word	0xffffffff


	//   ....[4]....
        /*0054*/ 	.word	0xffffffff


	//   ....[5]....
        /*0058*/ 	.word	0xffffffff


	//----- nvinfo : EIATTR_COOP_GROUP_INSTR_OFFSETS
	.align		4
.L_29:
        /*005c*/ 	.byte	0x04, 0x28
        /*005e*/ 	.short	(.L_31 - .L_30)


	//   ....[0]....
.L_30:
        /*0060*/ 	.word	0x00000060


	//   ....[1]....
        /*0064*/ 	.word	0x00000070


	//   ....[2]....
        /*0068*/ 	.word	0x00000130


	//   ....[3]....
        /*006c*/ 	.word	0x00000360


	//   ....[4]....
        /*0070*/ 	.word	0x00000880


	//   ....[5]....
        /*0074*/ 	.word	0x00001500


	//----- nvinfo : EIATTR_REG_RECONFIG
	.align		4
.L_31:
        /*0078*/ 	.byte	0x01, 0x54
	.zero		2


	//----- nvinfo : EIATTR_SYSCALL_OFFSETS
	.align		4
        /*007c*/ 	.byte	0x04, 0x46
        /*007e*/ 	.short	(.L_33 - .L_32)


	//   ....[0]....
.L_32:
        /*0080*/ 	.word	0x000016e0


	//----- nvinfo : EIATTR_MBARRIER_INSTR_OFFSETS
	.align		4
.L_33:
        /*0084*/ 	.byte	0x04, 0x39
        /*0086*/ 	.short	(.L_35 - .L_34)


	//   ....[0]....
.L_34:
        /*0088*/ 	.word	0x00000250
        /*008c*/ 	.word	0x000000ff
        /*0090*/ 	.word	0x00000000
        /*0094*/ 	.short	0x0100
        /*0096*/ 	.byte	0x08
	.zero		1


	//   ....[1]....
        /*0098*/ 	.word	0x00000260
        /*009c*/ 	.word	0x000000ff
        /*00a0*/ 	.word	0x00000038
        /*00a4*/ 	.short	0x0100
        /*00a6*/ 	.byte	0x08
	.zero		1


	//   ....[2]....
        /*00a8*/ 	.word	0x00000270
        /*00ac*/ 	.word	0x000000ff
        /*00b0*/ 	.word	0x00000008
        /*00b4*/ 	.short	0x0100
        /*00b6*/ 	.byte	0x08
	.zero		1


	//   ....[3]....
        /*00b8*/ 	.word	0x00000280
        /*00bc*/ 	.word	0x000000ff
        /*00c0*/ 	.word	0x00000040
        /*00c4*/ 	.short	0x0100
        /*00c6*/ 	.byte	0x08
	.zero		1


	//   ....[4]....
        /*00c8*/ 	.word	0x00000290
        /*00cc*/ 	.word	0x000000ff
        /*00d0*/ 	.word	0x00000010
        /*00d4*/ 	.short	0x0100
        /*00d6*/ 	.byte	0x08
	.zero		1


	//   ....[5]....
        /*00d8*/ 	.word	0x000002a0
        /*00dc*/ 	.word	0x000000ff
        /*00e0*/ 	.word	0x00000048
        /*00e4*/ 	.short	0x0100
        /*00e6*/ 	.byte	0x08
	.zero		1


	//   ....[6]....
        /*00e8*/ 	.word	0x000002b0
        /*00ec*/ 	.word	0x000000ff
        /*00f0*/ 	.word	0x00000018
        /*00f4*/ 	.short	0x0100
        /*00f6*/ 	.byte	0x08
	.zero		1


	//   ....[7]....
        /*00f8*/ 	.word	0x000002c0
        /*00fc*/ 	.word	0x000000ff
        /*0100*/ 	.word	0x00000050
        /*0104*/ 	.short	0x0100
        /*0106*/ 	.byte	0x08
	.zero		1


	//   ....[8]....
        /*0108*/ 	.word	0x000002d0
        /*010c*/ 	.word	0x000000ff
        /*0110*/ 	.word	0x00000020
        /*0114*/ 	.short	0x0100
        /*0116*/ 	.byte	0x08
	.zero		1


	//   ....[9]....
        /*0118*/ 	.word	0x000002e0
        /*011c*/ 	.word	0x000000ff
        /*0120*/ 	.word	0x00000058
        /*0124*/ 	.short	0x0100
        /*0126*/ 	.byte	0x08
	.zero		1


	//   ....[10]....
        /*0128*/ 	.word	0x000002f0
        /*012c*/ 	.word	0x000000ff
        /*0130*/ 	.word	0x00000028
        /*0134*/ 	.short	0x0100
        /*0136*/ 	.byte	0x08
	.zero		1


	//   ....[11]....
        /*0138*/ 	.word	0x00000300
        /*013c*/ 	.word	0x000000ff
        /*0140*/ 	.word	0x00000060
        /*0144*/ 	.short	0x0100
        /*0146*/ 	.byte	0x08
	.zero		1


	//   ....[12]....
        /*0148*/ 	.word	0x00000310
        /*014c*/ 	.word	0x000000ff
        /*0150*/ 	.word	0x00000030
        /*0154*/ 	.short	0x0100
        /*0156*/ 	.byte	0x08
	.zero		1


	//   ....[13]....
        /*0158*/ 	.word	0x00000320
        /*015c*/ 	.word	0x000000ff
        /*0160*/ 	.word	0x00000068
        /*0164*/ 	.short	0x0100
        /*0166*/ 	.byte	0x08
	.zero		1


	//   ....[14]....
        /*0168*/ 	.word	0x00000790
        /*016c*/ 	.word	0x000000ff
        /*0170*/ 	.word	0x00000080
        /*0174*/ 	.short	0x0100
        /*0176*/ 	.byte	0x06
	.zero		1


	//   ....[15]....
        /*0178*/ 	.word	0x00000830
        /*017c*/ 	.word	0x000000ff
        /*0180*/ 	.word	0x00000088
        /*0184*/ 	.short	0x0100
        /*0186*/ 	.byte	0x06
	.zero		1


	//   ....[16]....
        /*0188*/ 	.word	0x000017a0
        /*018c*/ 	.word	0x00000003
        /*0190*/ 	.word	0x00000000
        /*0194*/ 	.short	0x010a
        /*0196*/ 	.byte	0x3f
	.zero		1


	//   ....[17]....
        /*0198*/ 	.word	0x00001800
        /*019c*/ 	.word	0x00000003
        /*01a0*/ 	.word	0x00000000
        /*01a4*/ 	.short	0x010a
        /*01a6*/ 	.byte	0x3f
	.zero		1


	//   ....[18]....
        /*01a8*/ 	.word	0x00001b80
        /*01ac*/ 	.word	0x00000005
        /*01b0*/ 	.word	0x00000000
        /*01b4*/ 	.short	0x010a
        /*01b6*/ 	.byte	0x3f
	.zero		1


	//   ....[19]....
        /*01b8*/ 	.word	0x00001bc0
        /*01bc*/ 	.word	0x00000005
        /*01c0*/ 	.word	0x00000000
        /*01c4*/ 	.short	0x010a
        /*01c6*/ 	.byte	0x3f
	.zero		1


	//   ....[20]....
        /*01c8*/ 	.word	0x00001e20
        /*01cc*/ 	.word	0x00000004
        /*01d0*/ 	.word	0x00000000
        /*01d4*/ 	.short	0x0101
        /*01d6*/ 	.byte	0x3f
	.zero		1


	//   ....[21]....
        /*01d8*/ 	.word	0x00002040
        /*01dc*/ 	.word	0x00000000
        /*01e0*/ 	.word	0x00000000
        /*01e4*/ 	.short	0x0101
        /*01e6*/ 	.byte	0x3f
	.zero		1


	//   ....[22]....
        /*01e8*/ 	.word	0x00007300
        /*01ec*/ 	.word	0x00000015
        /*01f0*/ 	.word	0x00000038
        /*01f4*/ 	.short	0x010a
        /*01f6*/ 	.byte	0x3f
	.zero		1


	//   ....[23]....
        /*01f8*/ 	.word	0x000077e0
        /*01fc*/ 	.word	0x00000006
        /*0200*/ 	.word	0x00000088
        /*0204*/ 	.short	0x0101
        /*0206*/ 	.byte	0x3f
	.zero		1


	//   ....[24]....
        /*0208*/ 	.word	0x00007ee0
        /*020c*/ 	.word	0x00000007
        /*0210*/ 	.word	0x00000000
        /*0214*/ 	.short	0x010a
        /*0216*/ 	.byte	0x3f
	.zero		1


	//   ....[25]....
        /*0218*/ 	.word	0x00007f60
        /*021c*/ 	.word	0x00000008
        /*0220*/ 	.word	0x00000000
        /*0224*/ 	.short	0x010a
        /*0226*/ 	.byte	0x3f
	.zero		1


	//   ....[26]....
        /*0228*/ 	.word	0x00007ff0
        /*022c*/ 	.word	0x00000009
        /*0230*/ 	.word	0x00000000
        /*0234*/ 	.short	0x010a
        /*0236*/ 	.byte	0x3f
	.zero		1


	//   ....[27]....
        /*0238*/ 	.word	0x00008080
        /*023c*/ 	.word	0x00000008
        /*0240*/ 	.word	0x00000000
        /*0244*/ 	.short	0x010a
        /*0246*/ 	.byte	0x3f
	.zero		1


	//   ....[28]....
        /*0248*/ 	.word	0x00008110
        /*024c*/ 	.word	0x00000009
        /*0250*/ 	.word	0x00000000
        /*0254*/ 	.short	0x010a
        /*0256*/ 	.byte	0x3f
	.zero		1


	//   ....[29]....
        /*0258*/ 	.word	0x000081a0
        /*025c*/ 	.word	0x00000006
        /*0260*/ 	.word	0x00000000
        /*0264*/ 	.short	0x010a
        /*0266*/ 	.byte	0x3f
	.zero		1


	//   ....[30]....
        /*0268*/ 	.word	0x00008230
        /*026c*/ 	.word	0x00000003
        /*0270*/ 	.word	0x00000000
        /*0274*/ 	.short	0x010a
        /*0276*/ 	.byte	0x3f
	.zero		1


	//   ....[31]....
        /*0278*/ 	.word	0x00008290
        /*027c*/ 	.word	0x00000003
        /*0280*/ 	.word	0x00000000
        /*0284*/ 	.short	0x010a
        /*0286*/ 	.byte	0x3f
	.zero		1


	//   ....[32]....
        /*0288*/ 	.word	0x000082e0
        /*028c*/ 	.word	0x00000005
        /*0290*/ 	.word	0x00000000
        /*0294*/ 	.short	0x010a
        /*0296*/ 	.byte	0x3f
	.zero		1


	//   ....[33]....
        /*0298*/ 	.word	0x000083b0
        /*029c*/ 	.word	0x00000015
        /*02a0*/ 	.word	0x00000038
        /*02a4*/ 	.short	0x010a
        /*02a6*/ 	.byte	0x3f
	.zero		1


	//   ....[34]....
        /*02a8*/ 	.word	0x00008480
        /*02ac*/ 	.word	0x00000007
        /*02b0*/ 	.word	0x00000000
        /*02b4*/ 	.short	0x010a
        /*02b6*/ 	.byte	0x3f
	.zero		1


	//   ....[35]....
        /*02b8*/ 	.word	0x000084d0
        /*02bc*/ 	.word	0x00000008
        /*02c0*/ 	.word	0x00000000
        /*02c4*/ 	.short	0x010a
        /*02c6*/ 	.byte	0x3f
	.zero		1


	//   ....[36]....
        /*02c8*/ 	.word	0x00008520
        /*02cc*/ 	.word	0x00000009
        /*02d0*/ 	.word	0x00000000
        /*02d4*/ 	.short	0x010a
        /*02d6*/ 	.byte	0x3f
	.zero		1


	//   ....[37]....
        /*02d8*/ 	.word	0x00008570
        /*02dc*/ 	.word	0x00000008
        /*02e0*/ 	.word	0x00000000
        /*02e4*/ 	.short	0x010a
        /*02e6*/ 	.byte	0x3f
	.zero		1


	//   ....[38]....
        /*02e8*/ 	.word	0x000085c0
        /*02ec*/ 	.word	0x00000009
        /*02f0*/ 	.word	0x00000000
        /*02f4*/ 	.short	0x010a
        /*02f6*/ 	.byte	0x3f
	.zero		1


	//   ....[39]....
        /*02f8*/ 	.word	0x00008610
        /*02fc*/ 	.word	0x00000006
        /*0300*/ 	.word	0x00000000
        /*0304*/ 	.short	0x010a
        /*0306*/ 	.byte	0x3f
	.zero		1


	//----- nvinfo : EIATTR_NUM_MBARRIERS
	.align		4
.L_35:
        /*0308*/ 	.byte	0x03, 0x38
        /*030a*/ 	.short	0x0010


	//----- nvinfo : EIATTR_EXIT_INSTR_OFFSETS
	.align		4
        /*030c*/ 	.byte	0x04, 0x1c
        /*030e*/ 	.short	(.L_37 - .L_36)


	//   ....[0]....
.L_36:
        /*0310*/ 	.word	0x00000a50


	//   ....[1]....
        /*0314*/ 	.word	0x00001260


	//   ....[2]....
        /*0318*/ 	.word	0x00006930


	//   ....[3]....
        /*031c*/ 	.word	0x00006e90


	//   ....[4]....
        /*0320*/ 	.word	0x00008280


	//----- nvinfo : EIATTR_MAX_THREADS
	.align		4
.L_37:
        /*0324*/ 	.byte	0x04, 0x05
        /*0326*/ 	.short	(.L_39 - .L_38)
.L_38:
        /*0328*/ 	.word	0x00000180
        /*032c*/ 	.word	0x00000001
        /*0330*/ 	.word	0x00000001


	//----- nvinfo : EIATTR_CRS_STACK_SIZE
	.align		4
.L_39:
        /*0334*/ 	.byte	0x04, 0x1e
        /*0336*/ 	.short	(.L_41 - .L_40)
.L_40:
        /*0338*/ 	.word	0x00000000


	//----- nvinfo : EIATTR_CBANK_PARAM_SIZE
	.align		4
.L_41:
        /*033c*/ 	.byte	0x03, 0x19
        /*033e*/ 	.short	0x0470


	//----- nvinfo : EIATTR_PARAM_CBANK
	.align		4
        /*0340*/ 	.byte	0x04, 0x0a
        /*0342*/ 	.short	(.L_43 - .L_42)
	.align		4
.L_42:
        /*0344*/ 	.word	index@(.nv.constant0._ZN7cutlass13device_kernelINS_4gemm6kernel13GemmUniversalIN4cute5tupleIJiiiiEEENS1_10collective13CollectiveMmaINS1_34MainloopSm90TmaGmmaWarpSpecializedILi7ENS5_IJNS4_1CILi4EEENSA_ILi2EEENSA_ILi1EEEEEENS1_35KernelTmaWarpSpecializedCooperativeEEENS5_IJNSA_ILi128EEESH_NSA_ILi64EEEEEENS_6half_tENS5_IJSD_llEEESK_SL_NS4_8TiledMMAINS4_8MMA_AtomIJNS4_4SM904GMMA26MMA_64x128x16_F32F16F16_SSILNSP_5MajorE1ELSR_1ELNSP_7ScaleInE1ELSS_1EEEEEENS4_6LayoutINS5_IJSC_SD_SD_EEENS5_IJSD_NSA_ILi0EEESX_EEEEENS5_IJNS4_10UnderscoreES10_S10_EEEEENS4_23SM90_TMA_LOAD_MULTICASTENS4_14ComposedLayoutINS4_7SwizzleILi3ELi4ELi3EEENS4_18smem_ptr_flag_bitsILi16EEENSV_INS5_IJSI_NSA_ILi8EEEEEENS5_IJSD_SI_EEEEEEEvNS4_8identityES13_S1D_vS1E_EENS_8epilogue10collective6detail29Sm90TmaWarpSpecializedAdapterINS1H_15DefaultEpilogueISK_NS5_IJlSD_lEEES1L_NS1G_6thread17LinearCombinationISK_Li1EffLNS1M_9ScaleType4KindE0ELNS_15FloatRoundStyleE2ESK_EENS1_15EpilogueDefaultEEEEEvvEEEEvNT_6ParamsE)
        /*0348*/ 	.short	0x0210
        /*034a*/ 	.short	0x0470


	//----- nvinfo : EIATTR_SW_WAR
	.align		4
.L_43:
        /*034c*/ 	.byte	0x04, 0x36
        /*034e*/ 	.short	(.L_45 - .L_44)
.L_44:
        /*0350*/ 	.word	0x00000008
.L_45:


//--------------------- .nv.callgraph             --------------------------
	.section	.nv.callgraph,"",@"SHT_CUDA_CALLGRAPH"
	.align	4
	.sectionentsize	8
	.align		4
        /*0000*/ 	.word	0x00000000
	.align		4
        /*0004*/ 	.word	0xffffffff
	.align		4
        /*0008*/ 	.word	index@(_ZN7cutlass13device_kernelINS_4gemm6kernel13GemmUniversalIN4cute5tupleIJiiiiEEENS1_10collective13CollectiveMmaINS1_34MainloopSm90TmaGmmaWarpSpecializedILi7ENS5_IJNS4_1CILi4EEENSA_ILi2EEENSA_ILi1EEEEEENS1_35KernelTmaWarpSpecializedCooperativeEEENS5_IJNSA_ILi128EEESH_NSA_ILi64EEEEEENS_6half_tENS5_IJSD_llEEESK_SL_NS4_8TiledMMAINS4_8MMA_AtomIJNS4_4SM904GMMA26MMA_64x128x16_F32F16F16_SSILNSP_5MajorE1ELSR_1ELNSP_7ScaleInE1ELSS_1EEEEEENS4_6LayoutINS5_IJSC_SD_SD_EEENS5_IJSD_NSA_ILi0EEESX_EEEEENS5_IJNS4_10UnderscoreES10_S10_EEEEENS4_23SM90_TMA_LOAD_MULTICASTENS4_14ComposedLayoutINS4_7SwizzleILi3ELi4ELi3EEENS4_18smem_ptr_flag_bitsILi16EEENSV_INS5_IJSI_NSA_ILi8EEEEEENS5_IJSD_SI_EEEEEEEvNS4_8identityES13_S1D_vS1E_EENS_8epilogue10collective6detail29Sm90TmaWarpSpecializedAdapterINS1H_15DefaultEpilogueISK_NS5_IJlSD_lEEES1L_NS1G_6thread17LinearCombinationISK_Li1EffLNS1M_9ScaleType4KindE0ELNS_15FloatRoundStyleE2ESK_EENS1_15EpilogueDefaultEEEEEvvEEEEvNT_6ParamsE)
	.align		4
        /*000c*/ 	.word	index@(__assertfail)
	.align		4
        /*0010*/ 	.word	0x00000000
	.align		4
        /*0014*/ 	.word	0xfffffffe
	.align		4
        /*0018*/ 	.word	0x00000000
	.align		4
        /*001c*/ 	.word	0xfffffffd
	.align		4
        /*0020*/ 	.word	0x00000000
	.align		4
        /*0024*/ 	.word	0xfffffffc


//--------------------- .nv.constant4             --------------------------
	.section	.nv.constant4,"a",@progbits
	.align	8
	.align		8
.nv.constant4:
        /*0000*/ 	.dword	__assertfail
	.align		8
        /*0008*/ 	.dword	__unnamed_1
	.align		8
        /*0010*/ 	.dword	_ZN40_INTERNAL_7a01e188_4_k_cu_d4a003ba_262494cuda3std3__45__cpo5beginE
	.align		8
        /*0018*/ 	.dword	_ZN40_INTERNAL_7a01e188_4_k_cu_d4a003ba_262494cuda3std3__45__cpo3endE
	.align		8
        /*0020*/ 	.dword	_ZN40_INTERNAL_7a01e188_4_k_cu_d4a003ba_262494cuda3std3__45__cpo6cbeginE
	.align		8
        /*0028*/ 	.dword	_ZN40_INTERNAL_7a01e188_4_k_cu_d4a003ba_262494cuda3std3__45__cpo4cendE
	.align		8
        /*0030*/ 	.dword	_ZN40_INTERNAL_7a01e188_4_k_cu_d4a003ba_262494cuda3std3__442_GLOBAL__N__7a01e188_4_k_cu_d4a003ba_262496ignoreE
	.align		8
        /*0038*/ 	.dword	_ZN40_INTERNAL_7a01e188_4_k_cu_d4a003ba_262494cuda3std3__419piecewise_constructE
	.align		8
        /*0040*/ 	.dword	_ZN40_INTERNAL_7a01e188_4_k_cu_d4a003ba_262494cuda3std3__48in_placeE
	.align		8
        /*0048*/ 	.dword	_ZN40_INTERNAL_7a01e188_4_k_cu_d4a003ba_262494cuda3std6ranges3__45__cpo4swapE
	.align		8
        /*0050*/ 	.dword	_ZN40_INTERNAL_7a01e188_4_k_cu_d4a003ba_262494cuda3std6ranges3__45__cpo9iter_moveE
	.align		8
        /*0058*/ 	.dword	_ZN40_INTERNAL_7a01e188_4_k_cu_d4a003ba_262494cute7productE
	.align		8
        /*0060*/ 	.dword	_ZN40_INTERNAL_7a01e188_4_k_cu_d4a003ba_262494cute1_E
	.align		8
        /*0068*/ 	.dword	$str$22
	.align		8
        /*0070*/ 	.dword	$str$23


//--------------------- .text._ZN7cutlass13device_kernelINS_4gemm6kernel13GemmUniversalIN4cute5tupleIJiiiiEEENS1_10collective13CollectiveMmaINS1_34MainloopSm90TmaGmmaWarpSpecializedILi7ENS5_IJNS4_1CILi4EEENSA_ILi2EEENSA_ILi1EEEEEENS1_35KernelTmaWarpSpecializedCooperativeEEENS5_IJNSA_ILi128EEESH_NSA_ILi64EEEEEENS_6half_tENS5_IJSD_llEEESK_SL_NS4_8TiledMMAINS4_8MMA_AtomIJNS4_4SM904GMMA26MMA_64x128x16_F32F16F16_SSILNSP_5MajorE1ELSR_1ELNSP_7ScaleInE1ELSS_1EEEEEENS4_6LayoutINS5_IJSC_SD_SD_EEENS5_IJSD_NSA_ILi0EEESX_EEEEENS5_IJNS4_10UnderscoreES10_S10_EEEEENS4_23SM90_TMA_LOAD_MULTICASTENS4_14ComposedLayoutINS4_7SwizzleILi3ELi4ELi3EEENS4_18smem_ptr_flag_bitsILi16EEENSV_INS5_IJSI_NSA_ILi8EEEEEENS5_IJSD_SI_EEEEEEEvNS4_8identityES13_S1D_vS1E_EENS_8epilogue10collective6detail29Sm90TmaWarpSpecializedAdapterINS1H_15DefaultEpilogueISK_NS5_IJlSD_lEEES1L_NS1G_6thread17LinearCombinationISK_Li1EffLNS1M_9ScaleType4KindE0ELNS_15FloatRoundStyleE2ESK_EENS1_15EpilogueDefaultEEEEEvvEEEEvNT_6ParamsE --------------------------
	.section	.text._ZN7cutlass13device_kernelINS_4gemm6kernel13GemmUniversalIN4cute5tupleIJiiiiEEENS1_10collective13CollectiveMmaINS1_34MainloopSm90TmaGmmaWarpSpecializedILi7ENS5_IJNS4_1CILi4EEENSA_ILi2EEENSA_ILi1EEEEEENS1_35KernelTmaWarpSpecializedCooperativeEEENS5_IJNSA_ILi128EEESH_NSA_ILi64EEEEEENS_6half_tENS5_IJSD_llEEESK_SL_NS4_8TiledMMAINS4_8MMA_AtomIJNS4_4SM904GMMA26MMA_64x128x16_F32F16F16_SSILNSP_5MajorE1ELSR_1ELNSP_7ScaleInE1ELSS_1EEEEEENS4_6LayoutINS5_IJSC_SD_SD_EEENS5_IJSD_NSA_ILi0EEESX_EEEEENS5_IJNS4_10UnderscoreES10_S10_EEEEENS4_23SM90_TMA_LOAD_MULTICASTENS4_14ComposedLayoutINS4_7SwizzleILi3ELi4ELi3EEENS4_18smem_ptr_flag_bitsILi16EEENSV_INS5_IJSI_NSA_ILi8EEEEEENS5_IJSD_SI_EEEEEEEvNS4_8identityES13_S1D_vS1E_EENS_8epilogue10collective6detail29Sm90TmaWarpSpecializedAdapterINS1H_15DefaultEpilogueISK_NS5_IJlSD_lEEES1L_NS1G_6thread17LinearCombinationISK_Li1EffLNS1M_9ScaleType4KindE0ELNS_15FloatRoundStyleE2ESK_EENS1_15EpilogueDefaultEEEEEvvEEEEvNT_6ParamsE,"ax",@progbits
	.align	128
.text._ZN7cutlass13device_kernelINS_4gemm6kernel13GemmUniversalIN4cute5tupleIJiiiiEEENS1_10collective13CollectiveMmaINS1_34MainloopSm90TmaGmmaWarpSpecializedILi7ENS5_IJNS4_1CILi4EEENSA_ILi2EEENSA_ILi1EEEEEENS1_35KernelTmaWarpSpecializedCooperativeEEENS5_IJNSA_ILi128EEESH_NSA_ILi64EEEEEENS_6half_tENS5_IJSD_llEEESK_SL_NS4_8TiledMMAINS4_8MMA_AtomIJNS4_4SM904GMMA26MMA_64x128x16_F32F16F16_SSILNSP_5MajorE1ELSR_1ELNSP_7ScaleInE1ELSS_1EEEEEENS4_6LayoutINS5_IJSC_SD_SD_EEENS5_IJSD_NSA_ILi0EEESX_EEEEENS5_IJNS4_10UnderscoreES10_S10_EEEEENS4_23SM90_TMA_LOAD_MULTICASTENS4_14ComposedLayoutINS4_7SwizzleILi3ELi4ELi3EEENS4_18smem_ptr_flag_bitsILi16EEENSV_INS5_IJSI_NSA_ILi8EEEEEENS5_IJSD_SI_EEEEEEEvNS4_8identityES13_S1D_vS1E_EENS_8epilogue10collective6detail29Sm90TmaWarpSpecializedAdapterINS1H_15DefaultEpilogueISK_NS5_IJlSD_lEEES1L_NS1G_6thread17LinearCombinationISK_Li1EffLNS1M_9ScaleType4KindE0ELNS_15FloatRoundStyleE2ESK_EENS1_15EpilogueDefaultEEEEEvvEEEEvNT_6ParamsE:
        .type           _ZN7cutlass13device_kernelINS_4gemm6kernel13GemmUniversalIN4cute5tupleIJiiiiEEENS1_10collective13CollectiveMmaINS1_34MainloopSm90TmaGmmaWarpSpecializedILi7ENS5_IJNS4_1CILi4EEENSA_ILi2EEENSA_ILi1EEEEEENS1_35KernelTmaWarpSpecializedCooperativeEEENS5_IJNSA_ILi128EEESH_NSA_ILi64EEEEEENS_6half_tENS5_IJSD_llEEESK_SL_NS4_8TiledMMAINS4_8MMA_AtomIJNS4_4SM904GMMA26MMA_64x128x16_F32F16F16_SSILNSP_5MajorE1ELSR_1ELNSP_7ScaleInE1ELSS_1EEEEEENS4_6LayoutINS5_IJSC_SD_SD_EEENS5_IJSD_NSA_ILi0EEESX_EEEEENS5_IJNS4_10UnderscoreES10_S10_EEEEENS4_23SM90_TMA_LOAD_MULTICASTENS4_14ComposedLayoutINS4_7SwizzleILi3ELi4ELi3EEENS4_18smem_ptr_flag_bitsILi16EEENSV_INS5_IJSI_NSA_ILi8EEEEEENS5_IJSD_SI_EEEEEEEvNS4_8identityES13_S1D_vS1E_EENS_8epilogue10collective6detail29Sm90TmaWarpSpecializedAdapterINS1H_15DefaultEpilogueISK_NS5_IJlSD_lEEES1L_NS1G_6thread17LinearCombinationISK_Li1EffLNS1M_9ScaleType4KindE0ELNS_15FloatRoundStyleE2ESK_EENS1_15EpilogueDefaultEEEEEvvEEEEvNT_6ParamsE,@function
        .size           _ZN7cutlass13device_kernelINS_4gemm6kernel13GemmUniversalIN4cute5tupleIJiiiiEEENS1_10collective13CollectiveMmaINS1_34MainloopSm90TmaGmmaWarpSpecializedILi7ENS5_IJNS4_1CILi4EEENSA_ILi2EEENSA_ILi1EEEEEENS1_35KernelTmaWarpSpecializedCooperativeEEENS5_IJNSA_ILi128EEESH_NSA_ILi64EEEEEENS_6half_tENS5_IJSD_llEEESK_SL_NS4_8TiledMMAINS4_8MMA_AtomIJNS4_4SM904GMMA26MMA_64x128x16_F32F16F16_SSILNSP_5MajorE1ELSR_1ELNSP_7ScaleInE1ELSS_1EEEEEENS4_6LayoutINS5_IJSC_SD_SD_EEENS5_IJSD_NSA_ILi0EEESX_EEEEENS5_IJNS4_10UnderscoreES10_S10_EEEEENS4_23SM90_TMA_LOAD_MULTICASTENS4_14ComposedLayoutINS4_7SwizzleILi3ELi4ELi3EEENS4_18smem_ptr_flag_bitsILi16EEENSV_INS5_IJSI_NSA_ILi8EEEEEENS5_IJSD_SI_EEEEEEEvNS4_8identityES13_S1D_vS1E_EENS_8epilogue10collective6detail29Sm90TmaWarpSpecializedAdapterINS1H_15DefaultEpilogueISK_NS5_IJlSD_lEEES1L_NS1G_6thread17LinearCombinationISK_Li1EffLNS1M_9ScaleType4KindE0ELNS_15FloatRoundStyleE2ESK_EENS1_15EpilogueDefaultEEEEEvvEEEEvNT_6ParamsE,(.L_x_205 - _ZN7cutlass13device_kernelINS_4gemm6kernel13GemmUniversalIN4cute5tupleIJiiiiEEENS1_10collective13CollectiveMmaINS1_34MainloopSm90TmaGmmaWarpSpecializedILi7ENS5_IJNS4_1CILi4EEENSA_ILi2EEENSA_ILi1EEEEEENS1_35KernelTmaWarpSpecializedCooperativeEEENS5_IJNSA_ILi128EEESH_NSA_ILi64EEEEEENS_6half_tENS5_IJSD_llEEESK_SL_NS4_8TiledMMAINS4_8MMA_AtomIJNS4_4SM904GMMA26MMA_64x128x16_F32F16F16_SSILNSP_5MajorE1ELSR_1ELNSP_7ScaleInE1ELSS_1EEEEEENS4_6LayoutINS5_IJSC_SD_SD_EEENS5_IJSD_NSA_ILi0EEESX_EEEEENS5_IJNS4_10UnderscoreES10_S10_EEEEENS4_23SM90_TMA_LOAD_MULTICASTENS4_14ComposedLayoutINS4_7SwizzleILi3ELi4ELi3EEENS4_18smem_ptr_flag_bitsILi16EEENSV_INS5_IJSI_NSA_ILi8EEEEEENS5_IJSD_SI_EEEEEEEvNS4_8identityES13_S1D_vS1E_EENS_8epilogue10collective6detail29Sm90TmaWarpSpecializedAdapterINS1H_15DefaultEpilogueISK_NS5_IJlSD_lEEES1L_NS1G_6thread17LinearCombinationISK_Li1EffLNS1M_9ScaleType4KindE0ELNS_15FloatRoundStyleE2ESK_EENS1_15EpilogueDefaultEEEEEvvEEEEvNT_6ParamsE)
        .other          _ZN7cutlass13device_kernelINS_4gemm6kernel13GemmUniversalIN4cute5tupleIJiiiiEEENS1_10collective13CollectiveMmaINS1_34MainloopSm90TmaGmmaWarpSpecializedILi7ENS5_IJNS4_1CILi4EEENSA_ILi2EEENSA_ILi1EEEEEENS1_35KernelTmaWarpSpecializedCooperativeEEENS5_IJNSA_ILi128EEESH_NSA_ILi64EEEEEENS_6half_tENS5_IJSD_llEEESK_SL_NS4_8TiledMMAINS4_8MMA_AtomIJNS4_4SM904GMMA26MMA_64x128x16_F32F16F16_SSILNSP_5MajorE1ELSR_1ELNSP_7ScaleInE1ELSS_1EEEEEENS4_6LayoutINS5_IJSC_SD_SD_EEENS5_IJSD_NSA_ILi0EEESX_EEEEENS5_IJNS4_10UnderscoreES10_S10_EEEEENS4_23SM90_TMA_LOAD_MULTICASTENS4_14ComposedLayoutINS4_7SwizzleILi3ELi4ELi3EEENS4_18smem_ptr_flag_bitsILi16EEENSV_INS5_IJSI_NSA_ILi8EEEEEENS5_IJSD_SI_EEEEEEEvNS4_8identityES13_S1D_vS1E_EENS_8epilogue10collective6detail29Sm90TmaWarpSpecializedAdapterINS1H_15DefaultEpilogueISK_NS5_IJlSD_lEEES1L_NS1G_6thread17LinearCombinationISK_Li1EffLNS1M_9ScaleType4KindE0ELNS_15FloatRoundStyleE2ESK_EENS1_15EpilogueDefaultEEEEEvvEEEEvNT_6ParamsE,@"STO_CUDA_ENTRY STV_DEFAULT"
_ZN7cutlass13device_kernelINS_4gemm6kernel13GemmUniversalIN4cute5tupleIJiiiiEEENS1_10collective13CollectiveMmaINS1_34MainloopSm90TmaGmmaWarpSpecializedILi7ENS5_IJNS4_1CILi4EEENSA_ILi2EEENSA_ILi1EEEEEENS1_35KernelTmaWarpSpecializedCooperativeEEENS5_IJNSA_ILi128EEESH_NSA_ILi64EEEEEENS_6half_tENS5_IJSD_llEEESK_SL_NS4_8TiledMMAINS4_8MMA_AtomIJNS4_4SM904GMMA26MMA_64x128x16_F32F16F16_SSILNSP_5MajorE1ELSR_1ELNSP_7ScaleInE1ELSS_1EEEEEENS4_6LayoutINS5_IJSC_SD_SD_EEENS5_IJSD_NSA_ILi0EEESX_EEEEENS5_IJNS4_10UnderscoreES10_S10_EEEEENS4_23SM90_TMA_LOAD_MULTICASTENS4_14ComposedLayoutINS4_7SwizzleILi3ELi4ELi3EEENS4_18smem_ptr_flag_bitsILi16EEENSV_INS5_IJSI_NSA_ILi8EEEEEENS5_IJSD_SI_EEEEEEEvNS4_8identityES13_S1D_vS1E_EENS_8epilogue10collective6detail29Sm90TmaWarpSpecializedAdapterINS1H_15DefaultEpilogueISK_NS5_IJlSD_lEEES1L_NS1G_6thread17LinearCombinationISK_Li1EffLNS1M_9ScaleType4KindE0ELNS_15FloatRoundStyleE2ESK_EENS1_15EpilogueDefaultEEEEEvvEEEEvNT_6ParamsE:
[----:B------:R-:W0:Y:S01]  /*0000*/  LDC R1, c[0x0][0x28] ;  /* 0x00000a00ff017b82 */ /* 0x000e220000000800 */
[----:B------:R-:W1:Y:S01]  /*0010*/  S2R R95, SR_TID.X ;  /* 0x00000000005f7919 */ /* 0x000e620000002100 */
[----:B------:R-:W-:Y:S01]  /*0020*/  ELECT P0, URZ, PT ;  /* 0x00000000003f782f */ /* 0x000fe20003800000 */
[----:B------:R-:W-:Y:S01]  /*0030*/  BSSY B0, `(.L_x_0) ;  /* 0x000000f000007945 */ /* 0x000fe20003800000 */
[--C-:B-1----:R-:W-:Y:S02]  /*0040*/  SHF.R.U32.HI R0, RZ, 0x5, R95.reuse ;  /* 0x00000005ff007819 */ /* 0x102fe4000001165f */
[----:B------:R-:W-:-:S03]  /*0050*/  SHF.R.U32.HI R7, RZ, 0x7, R95 ;  /* 0x00000007ff077819 */ /* 0x000fc6000001165f */
[----:B------:R-:W1:Y:S04]  /*0060*/  SHFL.IDX PT, R3, R0, RZ, 0x1f ;  /* 0x00001fff00037589 */ /* 0x000e6800000e0000 */
[----:B------:R2:W3:Y:S01]  /*0070*/  SHFL.IDX PT, R2, R7, RZ, 0x1f ;  /* 0x00001fff07027589 */ /* 0x0004e200000e0000 */
[----:B-1----:R-:W-:-:S13]  /*0080*/  ISETP.NE.OR P0, PT, R3, RZ, !P0 ;  /* 0x000000ff0300720c */ /* 0x002fda0004705670 */
[----:B0-23--:R-:W-:Y:S05]  /*0090*/  @P0 BRA `(.L_x_1) ;  /* 0x0000000000200947 */ /* 0x00dfea0003800000 */
[----:B------:R-:W-:Y:S02]  /*00a0*/  ULDC.64 UR4, c[0x0][0x198] ;  /* 0x0000660000047ab9 */ /* 0x000fe40000000a00 */
[----:B------:R-:W-:Y:S02]  /*00b0*/  UIADD3 UR6, UP0, UR4, 0xf0, URZ ;  /* 0x000000f004067890 */ /* 0x000fe4000ff1e03f */
[----:B------:R-:W-:Y:S02]  /*00c0*/  UIADD3 UR4, UP1, UR4, 0x1f0, URZ ;  /* 0x000001f004047890 */ /* 0x000fe4000ff3e03f */
[----:B------:R-:W-:Y:S02]  /*00d0*/  UIADD3.X UR7, URZ, UR5, URZ, UP0, !UPT ;  /* 0x000000053f077290 */ /* 0x000fe400087fe43f */
[----:B------:R-:W-:-:S07]  /*00e0*/  UIADD3.X UR5, URZ, UR5, URZ, UP1, !UPT ;  /* 0x000000053f057290 */ /* 0x000fce0008ffe43f */
[----:B------:R0:W-:Y:S02]  /*00f0*/  UTMACCTL.PF [UR6] ;  /* 0x00000000060079b9 */ /* 0x0001e40008040000 */
[----:B------:R0:W-:Y:S02]  /*0100*/  UTMACCTL.PF [UR4] ;  /* 0x00000000040079b9 */ /* 0x0001e40008040000 */
[----:B0-----:R-:W-:Y:S01]  /*0110*/  NOP ;  /* 0x0000000000007918 */ /* 0x001fe20000000000 */
.L_x_1:
[----:B------:R-:W-:Y:S05]  /*0120*/  BSYNC B0 ;  /* 0x0000000000007941 */ /* 0x000fea0003800000 */
.L_x_0:
[----:B------:R-:W0:Y:S01]  /*0130*/  SHFL.IDX PT, R5, R0, RZ, 0x1f ;  /* 0x00001fff00057589 */ /* 0x000e2200000e0000 */
[----:B------:R-:W-:-:S04]  /*0140*/  SHF.R.S32.HI R4, RZ, 0x1f, R95 ;  /* 0x0000001fff047819 */ /* 0x000fc8000001145f */
[----:B------:R-:W-:Y:S02]  /*0150*/  LEA.HI R4, R4, R95, RZ, 0x7 ;  /* 0x0000005f04047211 */ /* 0x000fe400078f38ff */
[----:B0-----:R-:W-:-:S13]  /*0160*/  ISETP.NE.AND P0, PT, R5, RZ, PT ;  /* 0x000000ff0500720c */ /* 0x001fda0003f05270 */
[----:B------:R-:W-:Y:S05]  /*0170*/  @P0 BRA `(.L_x_2) ;  /* 0x0000000000700947 */ /* 0x000fea0003800000 */
[----:B------:R-:W0:Y:S01]  /*0180*/  S2UR UR8, SR_CgaCtaId ;  /* 0x00000000000879c3 */ /* 0x000e220000008800 */
[----:B------:R-:W-:Y:S01]  /*0190*/  UMOV UR4, 0x400 ;  /* 0x0000040000047882 */ /* 0x000fe20000000000 */
[----:B------:R-:W-:Y:S01]  /*01a0*/  UMOV UR5, 0x1 ;  /* 0x0000000100057882 */ /* 0x000fe20000000000 */
[----:B------:R-:W-:Y:S01]  /*01b0*/  UMOV UR6, 0xa ;  /* 0x0000000a00067882 */ /* 0x000fe20000000000 */
[----:B------:R-:W-:Y:S01]  /*01c0*/  ELECT P0, URZ, PT ;  /* 0x00000000003f782f */ /* 0x000fe20003800000 */
[----:B------:R-:W-:-:S04]  /*01d0*/  UIADD3 UR6, -UR6, 0x100000, URZ ;  /* 0x0010000006067890 */ /* 0x000fc8000fffe13f */
[----:B------:R-:W-:Y:S02]  /*01e0*/  USHF.L.U32 UR7, UR6, 0xb, URZ ;  /* 0x0000000b06077899 */ /* 0x000fe4000800063f */
[----:B------:R-:W-:Y:S02]  /*01f0*/  USHF.L.U32 UR6, UR6, 0x1, URZ ;  /* 0x0000000106067899 */ /* 0x000fe4000800063f */
[----:B0-----:R-:W-:Y:S02]  /*0200*/  ULEA UR8, UR8, UR4, 0x18 ;  /* 0x0000000408087291 */ /* 0x001fe4000f8ec03f */
[----:B------:R-:W-:-:S04]  /*0210*/  UIADD3 UR4, -UR5, 0x100000, URZ ;  /* 0x0010000005047890 */ /* 0x000fc8000fffe13f */
[----:B------:R-:W-:Y:S02]  /*0220*/  USHF.L.U32 UR5, UR4, 0xb, URZ ;  /* 0x0000000b04057899 */ /* 0x000fe4000800063f */
[----:B------:R-:W-:Y:S01]  /*0230*/  USHF.L.U32 UR4, UR4, 0x1, URZ ;  /* 0x0000000104047899 */ /* 0x000fe2000800063f */
[----:B------:R-:W0:Y:S11]  /*0240*/  FENCE.VIEW.ASYNC.S ;  /* 0x00000000000073c6 */ /* 0x000e360000000000 */
[----:B0-----:R0:W1:Y:S01]  /*0250*/  SYNCS.EXCH.64 URZ, [UR8], UR4 ;  /* 0x00000004083f75b2 */ /* 0x0010620008000100 */
[----:B------:R0:W2:Y:S01]  /*0260*/  SYNCS.EXCH.64 URZ, [UR8+0x38], UR6 ;  /* 0x00003806083f75b2 */ /* 0x0000a20008000100 */
[----:B------:R0:W3:Y:S01]  /*0270*/  SYNCS.EXCH.64 URZ, [UR8+0x8], UR4 ;  /* 0x00000804083f75b2 */ /* 0x0000e20008000100 */
[----:B------:R0:W4:Y:S01]  /*0280*/  SYNCS.EXCH.64 URZ, [UR8+0x40], UR6 ;  /* 0x00004006083f75b2 */ /* 0x0001220008000100 */
[----:B------:R0:W0:Y:S01]  /*0290*/  SYNCS.EXCH.64 URZ, [UR8+0x10], UR4 ;  /* 0x00001004083f75b2 */ /* 0x0000220008000100 */
        /* <DEDUP_REMOVED lines=9> */
[----:B------:R-:W-:Y:S01]  /*0330*/  NOP ;  /* 0x0000000000007918 */ /* 0x000fe20000000000 */
.L_x_2:
[----:B0-----:R-:W0:Y:S01]  /*0340*/  S2UR UR8, SR_CTAID.X ;  /* 0x00000000000879c3 */ /* 0x001e220000002500 */
[----:B------:R-:W-:Y:S01]  /*0350*/  LOP3.LUT R4, R4, 0xffffff80, RZ, 0xc0, !PT ;  /* 0xffffff8004047812 */ /* 0x000fe200078ec0ff */
[----:B------:R-:W5:Y:S01]  /*0360*/  SHFL.IDX PT, R0, R0, RZ, 0x1f ;  /* 0x00001fff00007589 */ /* 0x000f6200000e0000 */
[----:B------:R-:W-:Y:S01]  /*0370*/  SHF.R.S32.HI R10, RZ, 0x1f, R5 ;  /* 0x0000001fff0a7819 */ /* 0x000fe20000011405 */
[----:B------:R-:W-:Y:S01]  /*0380*/  ULDC UR4, c[0x0][0x150] ;  /* 0x0000540000047ab9 */ /* 0x000fe20000000800 */
[----:B------:R-:W-:Y:S01]  /*0390*/  ELECT P0, URZ, PT ;  /* 0x00000000003f782f */ /* 0x000fe20003800000 */
[----:B------:R-:W-:Y:S01]  /*03a0*/  IMAD.IADD R8, R95, 0x1, -R4 ;  /* 0x000000015f087824 */ /* 0x000fe200078e0a04 */
[----:B------:R-:W-:Y:S01]  /*03b0*/  LEA.HI R10, R10, R5, RZ, 0x2 ;  /* 0x000000050a0a7211 */ /* 0x000fe200078f10ff */
[----:B------:R-:W1:Y:S01]  /*03c0*/  S2R R4, SR_CTAID.Y ;  /* 0x0000000000047919 */ /* 0x000e620000002600 */
[----:B------:R-:W2:Y:S01]  /*03d0*/  LDC R12, c[0x0][0x144] ;  /* 0x00005100ff0c7b82 */ /* 0x000ea20000000800 */
[----:B------:R-:W-:Y:S01]  /*03e0*/  NOP ;  /* 0x0000000000007918 */ /* 0x000fe20000000000 */
[----:B------:R-:W-:Y:S01]  /*03f0*/  SHF.R.S32.HI R9, RZ, 0x1f, R8 ;  /* 0x0000001fff097819 */ /* 0x000fe20000011408 */
[----:B------:R-:W-:Y:S01]  /*0400*/  NOP ;  /* 0x0000000000007918 */ /* 0x000fe20000000000 */
[----:B------:R-:W-:Y:S01]  /*0410*/  LOP3.LUT R10, R10, 0x3ffffffc, RZ, 0xc0, !PT ;  /* 0x3ffffffc0a0a7812 */ /* 0x000fe200078ec0ff */
[----:B------:R-:W-:Y:S01]  /*0420*/  IMAD.MOV.U32 R22, RZ, RZ, 0x1 ;  /* 0x00000001ff167424 */ /* 0x000fe200078e00ff */
[----:B------:R-:W-:-:S02]  /*0430*/  LEA.HI R9, R9, R8, RZ, 0x3 ;  /* 0x0000000809097211 */ /* 0x000fc400078f18ff */
[----:B------:R-:W3:Y:S01]  /*0440*/  LDC R13, c[0x0][0x140] ;  /* 0x00005000ff0d7b82 */ /* 0x000ee20000000800 */
[----:B------:R-:W-:Y:S01]  /*0450*/  IMAD.IADD R10, R5, 0x1, -R10 ;  /* 0x00000001050a7824 */ /* 0x000fe200078e0a0a */
[--C-:B------:R-:W-:Y:S02]  /*0460*/  SHF.R.S32.HI R6, RZ, 0x3, R9.reuse ;  /* 0x00000003ff067819 */ /* 0x100fe40000011409 */
[----:B------:R-:W-:Y:S02]  /*0470*/  SHF.R.S32.HI R9, RZ, 0x1f, R9 ;  /* 0x0000001fff097819 */ /* 0x000fe40000011409 */
[----:B------:R-:W-:Y:S02]  /*0480*/  ISETP.NE.AND P3, PT, R2, RZ, PT ;  /* 0x000000ff0200720c */ /* 0x000fe40003f65270 */
[----:B0-----:R-:W-:Y:S02]  /*0490*/  I2FP.F32.U32 R11, UR8 ;  /* 0x00000008000b7c45 */ /* 0x001fe40008201000 */
[----:B------:R-:W-:-:S02]  /*04a0*/  LEA.HI R9, R9, R6, RZ, 0x2 ;  /* 0x0000000609097211 */ /* 0x000fc400078f10ff */
[----:B-----5:R-:W-:Y:S01]  /*04b0*/  ISETP.NE.OR P0, PT, R0, RZ, !P0 ;  /* 0x000000ff0000720c */ /* 0x020fe20004705670 */
[----:B------:R-:W-:Y:S01]  /*04c0*/  FMUL R11, R11, UR4 ;  /* 0x000000040b0b7c20 */ /* 0x000fe20008400000 */
[----:B------:R-:W-:Y:S01]  /*04d0*/  LOP3.LUT R9, R9, 0xfffffffc, RZ, 0xc0, !PT ;  /* 0xfffffffc09097812 */ /* 0x000fe200078ec0ff */
[----:B------:R-:W-:Y:S01]  /*04e0*/  ULDC UR4, c[0x0][0x154] ;  /* 0x0000550000047ab9 */ /* 0x000fe20000000800 */
[----:B------:R-:W-:-:S03]  /*04f0*/  SHF.R.S32.HI R0, RZ, 0x1f, R3 ;  /* 0x0000001fff007819 */ /* 0x000fc60000011403 */
[----:B------:R-:W0:Y:S01]  /*0500*/  F2I.U32.TRUNC.NTZ R11, R11 ;  /* 0x0000000b000b7305 */ /* 0x000e22000020f000 */
[----:B------:R-:W-:Y:S01]  /*0510*/  IMAD.IADD R9, R6, 0x1, -R9 ;  /* 0x0000000106097824 */ /* 0x000fe200078e0a09 */
[----:B------:R-:W-:-:S03]  /*0520*/  LEA.HI R0, R0, R3, RZ, 0x2 ;  /* 0x0000000300007211 */ /* 0x000fc600078f10ff */
[----:B------:R-:W-:Y:S01]  /*0530*/  IMAD R10, R10, 0x4, R9 ;  /* 0x000000040a0a7824 */ /* 0x000fe200078e0209 */
[----:B------:R-:W-:Y:S01]  /*0540*/  VOTEU.ALL UP0, P0 ;  /* 0x00000000003f7886 */ /* 0x000fe20000000000 */
[----:B------:R-:W-:Y:S01]  /*0550*/  LOP3.LUT R0, R0, 0xfffffffc, RZ, 0xc0, !PT ;  /* 0xfffffffc00007812 */ /* 0x000fe200078ec0ff */
[----:B------:R-:W-:Y:S01]  /*0560*/  VOTEU.ALL UP1, P0 ;  /* 0x00000000003f7886 */ /* 0x000fe20000020000 */
[C---:B------:R-:W-:Y:S01]  /*0570*/  IMAD.SHL.U32 R19, R10.reuse, 0x4, RZ ;  /* 0x000000040a137824 */ /* 0x040fe200078e00ff */
[----:B------:R-:W-:Y:S01]  /*0580*/  SHF.R.S32.HI R9, RZ, 0x1f, R10 ;  /* 0x0000001fff097819 */ /* 0x000fe2000001140a */
[----:B------:R-:W5:Y:S01]  /*0590*/  @!UP0 S2UR UR7, SR_CgaCtaId ;  /* 0x00000000000789c3 */ /* 0x000f620000008800 */
[----:B------:R-:W-:Y:S01]  /*05a0*/  IMAD.IADD R3, R3, 0x1, -R0 ;  /* 0x0000000103037824 */ /* 0x000fe200078e0a00 */
[----:B------:R-:W-:Y:S01]  /*05b0*/  @!UP0 UMOV UR6, 0x400 ;  /* 0x0000040000068882 */ /* 0x000fe20000000000 */
[----:B------:R-:W-:Y:S01]  /*05c0*/  LEA.HI R9, R9, R10, RZ, 0x2 ;  /* 0x0000000a09097211 */ /* 0x000fe200078f10ff */
[----:B0-----:R-:W-:Y:S01]  /*05d0*/  IMAD.MOV R15, RZ, RZ, -R11 ;  /* 0x000000ffff0f7224 */ /* 0x001fe200078e0a0b */
[----:B------:R-:W-:-:S02]  /*05e0*/  LOP3.LUT R19, R10, 0xc, R19, 0x78, !PT ;  /* 0x0000000c0a137812 */ /* 0x000fc400078e7813 */
[----:B------:R-:W-:Y:S01]  /*05f0*/  LOP3.LUT R11, R9, 0xfffffffc, RZ, 0xc0, !PT ;  /* 0xfffffffc090b7812 */ /* 0x000fe200078ec0ff */
[----:B--2---:R-:W-:Y:S01]  /*0600*/  IMAD R6, R12, R15, UR8 ;  /* 0x000000080c067e24 */ /* 0x004fe2000f8e020f */
[----:B-1----:R-:W-:Y:S01]  /*0610*/  I2FP.F32.U32 R12, R4 ;  /* 0x00000004000c7245 */ /* 0x002fe20000201000 */
[----:B------:R-:W0:Y:S01]  /*0620*/  LDC R9, c[0x0][0x148] ;  /* 0x00005200ff097b82 */ /* 0x000e220000000800 */
[----:B------:R-:W-:Y:S01]  /*0630*/  ISETP.NE.AND P1, PT, R3, 0x3, PT ;  /* 0x000000030300780c */ /* 0x000fe20003f25270 */
[----:B------:R-:W-:Y:S01]  /*0640*/  IMAD.IADD R11, R10, 0x1, -R11 ;  /* 0x000000010a0b7824 */ /* 0x000fe200078e0a0b */
[----:B---3--:R-:W-:Y:S01]  /*0650*/  ISETP.EQ.U32.AND P2, PT, R13, 0x1, PT ;  /* 0x000000010d00780c */ /* 0x008fe20003f42070 */
[----:B------:R-:W-:Y:S01]  /*0660*/  FMUL R12, R12, UR4 ;  /* 0x000000040c0c7c20 */ /* 0x000fe20008400000 */
[----:B------:R-:W-:Y:S01]  /*0670*/  UMOV UR4, 0x20 ;  /* 0x0000002000047882 */ /* 0x000fe20000000000 */
[----:B------:R-:W-:Y:S01]  /*0680*/  ISETP.EQ.OR P1, PT, R3, RZ, !P1 ;  /* 0x000000ff0300720c */ /* 0x000fe20004f22670 */
[----:B------:R-:W-:-:S04]  /*0690*/  @!UP0 UIADD3 UR4, -UR4, 0x100000, URZ ;  /* 0x0010000004048890 */ /* 0x000fc8000fffe13f */
[----:B------:R-:W-:Y:S02]  /*06a0*/  @!UP0 USHF.L.U32 UR5, UR4, 0xb, URZ ;  /* 0x0000000b04058899 */ /* 0x000fe4000800063f */
[----:B------:R-:W-:Y:S01]  /*06b0*/  @!UP0 USHF.L.U32 UR4, UR4, 0x1, URZ ;  /* 0x0000000104048899 */ /* 0x000fe2000800063f */
[----:B------:R-:W-:Y:S01]  /*06c0*/  ISETP.NE.AND P4, PT, R11, R6, PT ;  /* 0x000000060b00720c */ /* 0x000fe20003f85270 */
[----:B------:R-:W1:Y:S01]  /*06d0*/  F2I.U32.TRUNC.NTZ R12, R12 ;  /* 0x0000000c000c7305 */ /* 0x000e62000020f000 */
[----:B------:R-:W-:Y:S01]  /*06e0*/  ISETP.EQ.AND P1, PT, R2, RZ, P1 ;  /* 0x000000ff0200720c */ /* 0x000fe20000f22270 */
[----:B-----5:R-:W-:-:S03]  /*06f0*/  @!UP0 ULEA UR6, UR7, UR6, 0x18 ;  /* 0x0000000607068291 */ /* 0x020fc6000f8ec03f */
[----:B------:R-:W-:Y:S01]  /*0700*/  SEL R18, RZ, 0x1, !P1 ;  /* 0x00000001ff127807 */ /* 0x000fe20004800000 */
[----:B------:R-:W-:Y:S01]  /*0710*/  VOTEU.ALL UP0, P0 ;  /* 0x00000000003f7886 */ /* 0x000fe20000000000 */
[----:B------:R-:W-:Y:S01]  /*0720*/  LOP3.LUT P0, RZ, R8, 0x7, RZ, 0xc0, !PT ;  /* 0x0000000708ff7812 */ /* 0x000fe2000780c0ff */
[----:B------:R-:W-:-:S04]  /*0730*/  VIADD R8, R2, 0xffffffff ;  /* 0xffffffff02087836 */ /* 0x000fc80000000000 */
[----:B------:R-:W-:Y:S02]  /*0740*/  @P4 SHF.R.S32.HI R0, RZ, 0x1f, R19 ;  /* 0x0000001fff004819 */ /* 0x000fe40000011413 */
[----:B------:R-:W-:Y:S01]  /*0750*/  ISETP.LT.U32.AND P0, PT, R19, 0x8, !P0 ;  /* 0x000000081300780c */ /* 0x000fe20004701070 */
[----:B-1----:R-:W-:Y:S01]  /*0760*/  IMAD.MOV R23, RZ, RZ, -R12 ;  /* 0x000000ffff177224 */ /* 0x002fe200078e0a0c */
[----:B------:R-:W-:Y:S01]  /*0770*/  @P4 LEA.HI R0, R0, R19, RZ, 0x2 ;  /* 0x0000001300004211 */ /* 0x000fe200078f10ff */
[----:B------:R-:W1:Y:S02]  /*0780*/  FENCE.VIEW.ASYNC.S ;  /* 0x00000000000073c6 */ /* 0x000e640000000000 */
[----:B-1----:R1:W2:Y:S01]  /*0790*/  @!UP0 SYNCS.EXCH.64 URZ, [UR6+0x80], UR4 ;  /* 0x00008004063f85b2 */ /* 0x0022a20008000100 */
[----:B------:R-:W-:Y:S01]  /*07a0*/  ISETP.GE.U32.AND P6, PT, R8, 0x2, PT ;  /* 0x000000020800780c */ /* 0x000fe20003fc6070 */
[----:B0-----:R-:W-:Y:S01]  /*07b0*/  IMAD R11, R9, R23, R4 ;  /* 0x00000017090b7224 */ /* 0x001fe200078e0204 */
[----:B------:R-:W-:-:S02]  /*07c0*/  @P4 SHF.R.S32.HI R0, RZ, 0x2, R0 ;  /* 0x00000002ff004819 */ /* 0x000fc40000011400 */
[----:B------:R-:W-:Y:S02]  /*07d0*/  SEL R18, R18, 0x2, P6 ;  /* 0x0000000212127807 */ /* 0x000fe40003000000 */
[----:B------:R-:W-:Y:S02]  /*07e0*/  @P4 ISETP.NE.AND P5, PT, R0, R11, PT ;  /* 0x0000000b0000420c */ /* 0x000fe40003fa5270 */
[----:B------:R-:W-:Y:S02]  /*07f0*/  SEL R11, RZ, 0x1, !P0 ;  /* 0x00000001ff0b7807 */ /* 0x000fe40004000000 */
[----:B------:R-:W-:Y:S02]  /*0800*/  @P4 SEL R22, RZ, 0x1, P5 ;  /* 0x00000001ff164807 */ /* 0x000fe40002800000 */
[----:B------:R-:W-:Y:S02]  /*0810*/  LOP3.LUT R0, R95, 0x7f, RZ, 0xc0, !PT ;  /* 0x0000007f5f007812 */ /* 0x000fe400078ec0ff */
[----:B------:R-:W-:Y:S01]  /*0820*/  LOP3.LUT R22, R22, R11, RZ, 0xc0, !PT ;  /* 0x0000000b16167212 */ /* 0x000fe200078ec0ff */
[----:B------:R1:W0:Y:S01]  /*0830*/  @!UP1 SYNCS.EXCH.64 URZ, [UR6+0x88], UR4 ;  /* 0x00008804063f95b2 */ /* 0x0002220008000100 */
[----:B------:R-:W-:Y:S01]  /*0840*/  NOP ;  /* 0x0000000000007918 */ /* 0x000fe20000000000 */
[----:B-12---:R-:W-:Y:S05]  /*0850*/  @!P2 BRA `(.L_x_3) ;  /* 0x000000000008a947 */ /* 0x006fea0003800000 */
[----:B0---4-:R-:W-:Y:S01]  /*0860*/  UCGABAR_ARV ;  /* 0x00000000000079c7 */ /* 0x011fe20008000000 */
[----:B------:R-:W-:Y:S05]  /*0870*/  BRA `(.L_x_4) ;  /* 0x0000000000047947 */ /* 0x000fea0003800000 */
.L_x_3:
[----:B0---4-:R-:W-:Y:S01]  /*0880*/  NOP ;  /* 0x0000000000007918 */ /* 0x011fe20000000000 */
.L_x_4:
[----:B------:R-:W0:Y:S01]  /*0890*/  LDC R2, c[0x0][0x65c] ;  /* 0x00019700ff027b82 */ /* 0x000e220000000800 */
[----:B------:R-:W-:Y:S02]  /*08a0*/  IMAD.U32 R10, RZ, RZ, UR8 ;  /* 0x00000008ff0a7e24 */ /* 0x000fe4000f8e00ff */
[----:B------:R-:W-:Y:S01]  /*08b0*/  IMAD.MOV.U32 R11, RZ, RZ, RZ ;  /* 0x000000ffff0b7224 */ /* 0x000fe200078e00ff */
[----:B0-----:R-:W-:-:S04]  /*08c0*/  ISETP.NE.AND P1, PT, R2, 0x1, PT ;  /* 0x000000010200780c */ /* 0x001fc80003f25270 */
[----:B------:R-:W-:-:S09]  /*08d0*/  P2R R5, PR, RZ, 0x2 ;  /* 0x00000002ff057803 */ /* 0x000fd20000000000 */
[----:B------:R-:W0:Y:S01]  /*08e0*/  @P1 LDC R17, c[0x0][0x10] ;  /* 0x00000400ff111b82 */ /* 0x000e220000000800 */
[----:B------:R-:W-:Y:S02]  /*08f0*/  @P1 IMAD.MOV.U32 R5, RZ, RZ, RZ ;  /* 0x000000ffff051224 */ /* 0x000fe400078e00ff */
[----:B------:R-:W-:-:S05]  /*0900*/  @P1 IMAD.MOV.U32 R15, RZ, RZ, RZ ;  /* 0x000000ffff0f1224 */ /* 0x000fca00078e00ff */
[----:B------:R-:W1:Y:S01]  /*0910*/  @!P1 LDC R13, c[0x0][0xc] ;  /* 0x00000300ff0d9b82 */ /* 0x000e620000000800 */
[----:B------:R-:W-:Y:S01]  /*0920*/  ULDC UR4, c[0x0][0xc] ;  /* 0x0000030000047ab9 */ /* 0x000fe20000000800 */
[----:B------:R-:W-:Y:S01]  /*0930*/  ULDC UR5, c[0x0][0x10] ;  /* 0x0000040000057ab9 */ /* 0x000fe20000000800 */
[----:B------:R-:W-:Y:S01]  /*0940*/  ULDC UR6, c[0x0][0x14] ;  /* 0x0000050000067ab9 */ /* 0x000fe20000000800 */
[----:B------:R-:W-:-:S04]  /*0950*/  UIMAD.WIDE.U32 UR4, UR4, UR5, URZ ;  /* 0x00000005040472a5 */ /* 0x000fc8000f8e003f */
[----:B------:R-:W-:Y:S02]  /*0960*/  UIMAD.WIDE.U32 UR38, UR4, UR6, URZ ;  /* 0x00000006042672a5 */ /* 0x000fe4000f8e003f */
[----:B------:R-:W-:-:S04]  /*0970*/  UIMAD UR41, UR5, UR6, URZ ;  /* 0x00000006052972a4 */ /* 0x000fc8000f8e023f */
[----:B------:R-:W-:Y:S01]  /*0980*/  UIADD3 UR41, UR39, UR41, URZ ;  /* 0x0000002927297290 */ /* 0x000fe2000fffe03f */
[----:B0-----:R-:W-:-:S04]  /*0990*/  @P1 IMAD.WIDE.U32 R16, R17, UR8, R4 ;  /* 0x0000000811101c25 */ /* 0x001fc8000f8e0004 */
[----:B------:R-:W-:Y:S02]  /*09a0*/  @P1 IMAD.IADD R17, R17, 0x1, R15 ;  /* 0x0000000111111824 */ /* 0x000fe400078e020f */
[----:B-1----:R-:W-:-:S04]  /*09b0*/  @!P1 IMAD.WIDE.U32 R10, R4, R13, R10 ;  /* 0x0000000d040a9225 */ /* 0x002fc800078e000a */
[----:B------:R-:W-:Y:S02]  /*09c0*/  @!P1 IMAD.MOV.U32 R16, RZ, RZ, R10 ;  /* 0x000000ffff109224 */ /* 0x000fe400078e000a */
[----:B------:R-:W-:Y:S01]  /*09d0*/  @!P1 IMAD.MOV.U32 R17, RZ, RZ, R11 ;  /* 0x000000ffff119224 */ /* 0x000fe200078e000b */
[----:B------:R-:W-:Y:S06]  /*09e0*/  @!P2 BRA `(.L_x_5) ;  /* 0x00000000000ca947 */ /* 0x000fec0003800000 */
[----:B------:R-:W-:Y:S01]  /*09f0*/  UCGABAR_WAIT ;  /* 0x0000000000007dc7 */ /* 0x000fe20008000000 */
[----:B------:R-:W-:Y:S01]  /*0a00*/  CCTL.IVALL ;  /* 0x00000000ff00798f */ /* 0x000fe20002000000 */
[----:B------:R-:W-:Y:S05]  /*0a10*/  BRA `(.L_x_6) ;  /* 0x0000000000047947 */ /* 0x000fea0003800000 */
.L_x_5:
[----:B------:R-:W-:Y:S06]  /*0a20*/  BAR.SYNC.DEFER_BLOCKING 0x0 ;  /* 0x0000000000007b1d */ /* 0x000fec0000010000 */
.L_x_6:
[----:B------:R-:W-:Y:S05]  /*0a30*/  @!P3 BRA `(.L_x_7) ;  /* 0x0000005c00c0b947 */ /* 0x000fea0003800000 */
[----:B------:R-:W-:-:S13]  /*0a40*/  ISETP.GT.U32.AND P0, PT, R8, 0x1, PT ;  /* 0x000000010800780c */ /* 0x000fda0003f04070 */
[----:B------:R-:W-:Y:S05]  /*0a50*/  @P0 EXIT ;  /* 0x000000000000094d */ /* 0x000fea0003800000 */
[----:B------:R-:W-:Y:S01]  /*0a60*/  ULDC.64 UR4, c[0x0][0x650] ;  /* 0x0001940000047ab9 */ /* 0x000fe20000000a00 */
[----:B------:R-:W-:Y:S01]  /*0a70*/  PRMT R3, RZ, 0x7610, R3 ;  /* 0x00007610ff037816 */ /* 0x000fe20000000003 */
[----:B------:R-:W-:Y:S01]  /*0a80*/  IMAD.MOV.U32 R103, RZ, RZ, -0x1 ;  /* 0xffffffffff677424 */ /* 0x000fe200078e00ff */
[----:B------:R-:W-:Y:S01]  /*0a90*/  ISETP.GE.U32.AND P0, PT, R16, UR4, PT ;  /* 0x0000000410007c0c */ /* 0x000fe2000bf06070 */
[----:B------:R-:W-:Y:S02]  /*0aa0*/  IMAD.MOV.U32 R100, RZ, RZ, -0x1 ;  /* 0xffffffffff647424 */ /* 0x000fe400078e00ff */
[----:B------:R-:W-:Y:S01]  /*0ab0*/  IMAD.MOV.U32 R101, RZ, RZ, -0x1 ;  /* 0xffffffffff657424 */ /* 0x000fe200078e00ff */
[----:B------:R-:W-:-:S13]  /*0ac0*/  ISETP.GE.U32.AND.EX P0, PT, R17, UR5, PT, P0 ;  /* 0x0000000511007c0c */ /* 0x000fda000bf06100 */
[----:B------:R-:W-:Y:S05]  /*0ad0*/  @P0 BRA `(.L_x_8) ;  /* 0x0000000400280947 */ /* 0x000fea0003800000 */
[----:B------:R-:W0:Y:S01]  /*0ae0*/  LDC.64 R24, c[0x0][0x628] ;  /* 0x00018a00ff187b82 */ /* 0x000e220000000a00 */
[----:B------:R-:W-:Y:S02]  /*0af0*/  IMAD.MOV.U32 R10, RZ, RZ, R16 ;  /* 0x000000ffff0a7224 */ /* 0x000fe400078e0010 */
[----:B------:R-:W-:-:S05]  /*0b00*/  IMAD.MOV.U32 R11, RZ, RZ, R17 ;  /* 0x000000ffff0b7224 */ /* 0x000fca00078e0011 */
[----:B------:R-:W1:Y:S08]  /*0b10*/  LDC R8, c[0x0][0x630] ;  /* 0x00018c00ff087b82 */ /* 0x000e700000000800 */
[----:B------:R-:W2:Y:S01]  /*0b20*/  LDC.64 R26, c[0x0][0x620] ;  /* 0x00018800ff1a7b82 */ /* 0x000ea20000000a00 */
[----:B0-----:R-:W-:-:S04]  /*0b30*/  ISETP.NE.U32.AND P0, PT, R24, RZ, PT ;  /* 0x000000ff1800720c */ /* 0x001fc80003f05070 */
[----:B------:R-:W-:-:S13]  /*0b40*/  ISETP.NE.AND.EX P0, PT, R25, RZ, PT, P0 ;  /* 0x000000ff1900720c */ /* 0x000fda0003f05300 */
[----:B-12---:R-:W-:Y:S05]  /*0b50*/  @!P0 BRA `(.L_x_9) ;  /* 0x0000000000288947 */ /* 0x006fea0003800000 */
[----:B------:R-:W0:Y:S02]  /*0b60*/  LDC R3, c[0x0][0x634] ;  /* 0x00018d00ff037b82 */ /* 0x000e240000000800 */
[----:B0-----:R-:W-:-:S05]  /*0b70*/  IADD3 R3, P0, R16, R3, RZ ;  /* 0x0000000310037210 */ /* 0x001fca0007f1e0ff */
[----:B------:R-:W-:-:S04]  /*0b80*/  IMAD.X R21, RZ, RZ, R17, P0 ;  /* 0x000000ffff157224 */ /* 0x000fc800000e0611 */
[----:B------:R-:W-:-:S04]  /*0b90*/  IMAD.WIDE.U32 R10, R21, R24, RZ ;  /* 0x00000018150a7225 */ /* 0x000fc800078e00ff */
[----:B------:R-:W-:-:S04]  /*0ba0*/  IMAD.WIDE.U32 R12, P0, R3, R25, R10 ;  /* 0x00000019030c7225 */ /* 0x000fc8000780000a */
[----:B------:R-:W-:-:S04]  /*0bb0*/  IMAD.WIDE.U32 R10, R3, R24, RZ ;  /* 0x00000018030a7225 */ /* 0x000fc800078e00ff */
[----:B------:R-:W-:Y:S01]  /*0bc0*/  IMAD.X R15, RZ, RZ, RZ, P0 ;  /* 0x000000ffff0f7224 */ /* 0x000fe200000e06ff */
[----:B------:R-:W-:Y:S01]  /*0bd0*/  IADD3 RZ, P0, R11, R12, RZ ;  /* 0x0000000c0bff7210 */ /* 0x000fe20007f1e0ff */
[----:B------:R-:W-:-:S04]  /*0be0*/  IMAD.MOV.U32 R14, RZ, RZ, R13 ;  /* 0x000000ffff0e7224 */ /* 0x000fc800078e000d */
[----:B------:R-:W-:-:S08]  /*0bf0*/  IMAD.WIDE.U32.X R10, R21, R25, R14, P0 ;  /* 0x00000019150a7225 */ /* 0x000fd000000e040e */
.L_x_9:
[----:B------:R-:W0:Y:S01]  /*0c00*/  LDC.64 R30, c[0x0][0x640] ;  /* 0x00019000ff1e7b82 */ /* 0x000e220000000a00 */
[-CC-:B------:R-:W-:Y:S01]  /*0c10*/  SHF.R.U64 R101, R10, R8.reuse, R11.reuse ;  /* 0x000000080a657219 */ /* 0x180fe2000000120b */
[----:B------:R-:W-:Y:S01]  /*0c20*/  IMAD R29, R9, R23, R4 ;  /* 0x00000017091d7224 */ /* 0x000fe200078e0204 */
[----:B------:R-:W-:Y:S01]  /*0c30*/  SHF.R.U32.HI R3, RZ, R8, R11 ;  /* 0x00000008ff037219 */ /* 0x000fe2000001160b */
[----:B------:R-:W-:Y:S01]  /*0c40*/  IMAD.MOV.U32 R23, RZ, RZ, 0x1 ;  /* 0x00000001ff177424 */ /* 0x000fe200078e00ff */
[----:B------:R-:W-:-:S03]  /*0c50*/  IADD3 R5, P0, RZ, -R101, RZ ;  /* 0x80000065ff057210 */ /* 0x000fc60007f1e0ff */
[----:B------:R-:W1:Y:S02]  /*0c60*/  LDC R12, c[0x0][0x618] ;  /* 0x00018600ff0c7b82 */ /* 0x000e640000000800 */
[----:B------:R-:W-:Y:S02]  /*0c70*/  IMAD.X R3, RZ, RZ, ~R3, P0 ;  /* 0x000000ffff037224 */ /* 0x000fe400000e0e03 */
[----:B------:R-:W-:-:S04]  /*0c80*/  IMAD.WIDE.U32 R10, R5, R26, R16 ;  /* 0x0000001a050a7225 */ /* 0x000fc800078e0010 */
[----:B------:R-:W2:Y:S01]  /*0c90*/  LDC R20, c[0x0][0x608] ;  /* 0x00018200ff147b82 */ /* 0x000ea20000000800 */
[----:B------:R-:W-:Y:S02]  /*0ca0*/  IMAD R8, R3, R26, RZ ;  /* 0x0000001a03087224 */ /* 0x000fe400078e02ff */
[----:B------:R-:W-:Y:S02]  /*0cb0*/  IMAD.MOV.U32 R3, RZ, RZ, -0x1 ;  /* 0xffffffffff037424 */ /* 0x000fe400078e00ff */
[----:B------:R-:W-:-:S03]  /*0cc0*/  IMAD R5, R5, R27, R8 ;  /* 0x0000001b05057224 */ /* 0x000fc600078e0208 */
[----:B------:R-:W3:Y:S01]  /*0cd0*/  LDC R28, c[0x0][0x658] ;  /* 0x00019600ff1c7b82 */ /* 0x000ee20000000800 */
[----:B------:R-:W-:Y:S01]  /*0ce0*/  IMAD.IADD R5, R11, 0x1, R5 ;  /* 0x000000010b057824 */ /* 0x000fe200078e0205 */
[----:B0-----:R-:W-:-:S04]  /*0cf0*/  ISETP.NE.U32.AND P0, PT, R30, RZ, PT ;  /* 0x000000ff1e00720c */ /* 0x001fc80003f05070 */
[----:B------:R-:W-:Y:S02]  /*0d00*/  ISETP.NE.AND.EX P0, PT, R31, RZ, PT, P0 ;  /* 0x000000ff1f00720c */ /* 0x000fe40003f05300 */
[----:B------:R-:W0:Y:S01]  /*0d10*/  LDC R24, c[0x0][0x600] ;  /* 0x00018000ff187b82 */ /* 0x000e220000000800 */
[-CC-:B-1----:R-:W-:Y:S02]  /*0d20*/  SHF.R.U64 R14, R10, R12.reuse, R5.reuse ;  /* 0x0000000c0a0e7219 */ /* 0x182fe40000001205 */
[----:B------:R-:W-:-:S05]  /*0d30*/  SHF.R.U32.HI R5, RZ, R12, R5 ;  /* 0x0000000cff057219 */ /* 0x000fca0000011605 */
[----:B------:R-:W1:Y:S01]  /*0d40*/  LDC R15, c[0x0][0x648] ;  /* 0x00019200ff0f7b82 */ /* 0x000e620000000800 */
[-CC-:B--2---:R-:W-:Y:S02]  /*0d50*/  SHF.R.U64 R27, R14, R20.reuse, R5.reuse ;  /* 0x000000140e1b7219 */ /* 0x184fe40000001205 */
[----:B------:R-:W-:-:S05]  /*0d60*/  SHF.R.U32.HI R5, RZ, R20, R5 ;  /* 0x00000014ff057219 */ /* 0x000fca0000011605 */
[----:B------:R-:W2:Y:S01]  /*0d70*/  LDC R21, c[0x0][0x638] ;  /* 0x00018e00ff157b82 */ /* 0x000ea20000000800 */
[-CC-:B---3--:R-:W-:Y:S02]  /*0d80*/  SHF.R.U64 R20, R27, R28.reuse, R5.reuse ;  /* 0x0000001c1b147219 */ /* 0x188fe40000001205 */
[-C--:B------:R-:W-:Y:S02]  /*0d90*/  SHF.L.U32 R3, R3, R28.reuse, RZ ;  /* 0x0000001c03037219 */ /* 0x080fe400000006ff */
[----:B------:R-:W-:Y:S01]  /*0da0*/  SHF.R.U32.HI R5, RZ, R28, R5 ;  /* 0x0000001cff057219 */ /* 0x000fe20000011605 */
[----:B------:R-:W-:Y:S01]  /*0db0*/  IMAD.MOV.U32 R4, RZ, RZ, R20 ;  /* 0x000000ffff047224 */ /* 0x000fe200078e0014 */
[----:B------:R-:W-:Y:S01]  /*0dc0*/  LOP3.LUT R12, RZ, R3, RZ, 0x33, !PT ;  /* 0x00000003ff0c7212 */ /* 0x000fe200078e33ff */
[----:B------:R-:W3:Y:S01]  /*0dd0*/  LDC R25, c[0x0][0x610] ;  /* 0x00018400ff197b82 */ /* 0x000ee20000000800 */
[----:B------:R-:W-:Y:S05]  /*0de0*/  @!P0 BRA `(.L_x_10) ;  /* 0x0000000000288947 */ /* 0x000fea0003800000 */
[----:B------:R-:W4:Y:S02]  /*0df0*/  LDC R3, c[0x0][0x64c] ;  /* 0x00019300ff037b82 */ /* 0x000f240000000800 */
[----:B----4-:R-:W-:-:S05]  /*0e00*/  IADD3 R3, P0, R20, R3, RZ ;  /* 0x0000000314037210 */ /* 0x010fca0007f1e0ff */
        /* <DEDUP_REMOVED lines=8> */
.L_x_10:
[----:B-1----:R-:W-:Y:S01]  /*0e90*/  SHF.R.U64 R4, R4, R15, R5 ;  /* 0x0000000f04047219 */ /* 0x002fe20000001205 */
[----:B0-----:R-:W-:Y:S01]  /*0ea0*/  VIADD R5, R24, 0xffffffff ;  /* 0xffffffff18057836 */ /* 0x001fe20000000000 */
[----:B------:R-:W-:Y:S02]  /*0eb0*/  SHF.L.U32 R3, R23, R28, RZ ;  /* 0x0000001c17037219 */ /* 0x000fe400000006ff */
[----:B------:R-:W-:Y:S01]  /*0ec0*/  LOP3.LUT R12, R27, R12, RZ, 0xc0, !PT ;  /* 0x0000000c1b0c7212 */ /* 0x000fe200078ec0ff */
[----:B------:R-:W-:Y:S01]  /*0ed0*/  IMAD.MOV R8, RZ, RZ, -R4 ;  /* 0x000000ffff087224 */ /* 0x000fe200078e0a04 */
[----:B------:R-:W-:Y:S02]  /*0ee0*/  SEL R6, R6, R29, !P1 ;  /* 0x0000001d06067207 */ /* 0x000fe40004800000 */
[----:B------:R-:W-:Y:S01]  /*0ef0*/  LOP3.LUT R5, R14, R5, RZ, 0xc0, !PT ;  /* 0x000000050e057212 */ /* 0x000fe200078ec0ff */
[----:B------:R-:W-:Y:S02]  /*0f00*/  IMAD R9, R3, R4, R12 ;  /* 0x0000000403097224 */ /* 0x000fe400078e020c */
[----:B--2---:R-:W-:-:S02]  /*0f10*/  IMAD R3, R8, R21, R20 ;  /* 0x0000001508037224 */ /* 0x004fc400078e0214 */
[----:B---3--:R-:W-:Y:S02]  /*0f20*/  IMAD R6, R9, R25, R6 ;  /* 0x0000001909067224 */ /* 0x008fe400078e0206 */
[----:B------:R-:W-:Y:S02]  /*0f30*/  IMAD R103, R3, R24, R5 ;  /* 0x0000001803677224 */ /* 0x000fe400078e0205 */
[----:B------:R-:W-:-:S03]  /*0f40*/  IMAD.MOV.U32 R4, RZ, RZ, 0x1 ;  /* 0x00000001ff047424 */ /* 0x000fc600078e00ff */
[----:B------:R-:W-:Y:S02]  /*0f50*/  SEL R100, R103, R6, !P1 ;  /* 0x0000000667647207 */ /* 0x000fe40004800000 */
[----:B------:R-:W-:Y:S02]  /*0f60*/  PRMT R3, R4, 0x7610, R3 ;  /* 0x0000761004037816 */ /* 0x000fe40000000003 */
[----:B------:R-:W-:-:S07]  /*0f70*/  SEL R103, R6, R103, !P1 ;  /* 0x0000006706677207 */ /* 0x000fce0004800000 */
.L_x_8:
[----:B------:R-:W-:-:S08]  /*0f80*/  NOP ;  /* 0x0000000000007918 */ /* 0x000fd00000000000 */
[----:B------:R-:W0:Y:S02]  /*0f90*/  USETMAXREG.TRY_ALLOC.CTAPOOL UP0, 0xe8 ;  /* 0x000000e8000079c8 */ /* 0x000e240008000600 */
[----:B0-----:R-:W-:-:S13]  /*0fa0*/  PLOP3.LUT P0, PT, PT, PT, UP0, 0x80, 0x0 ;  /* 0x000000000000781c */ /* 0x001fda0003f0f008 */
[----:B------:R-:W-:Y:S05]  /*0fb0*/  @!P0 BRA `(.L_x_8) ;  /* 0xfffffffc00f08947 */ /* 0x000fea000383ffff */
[----:B------:R-:W-:Y:S01]  /*0fc0*/  ULDC.64 UR4, c[0x0][0x598] ;  /* 0x0001660000047ab9 */ /* 0x000fe20000000a00 */
[----:B------:R-:W-:Y:S01]  /*0fd0*/  ULDC.64 UR36, c[0x0][0x208] ;  /* 0x0000820000247ab9 */ /* 0x000fe20000000a00 */
[----:B------:R-:W-:-:S04]  /*0fe0*/  ISETP.NE.U32.AND P0, PT, RZ, UR4, PT ;  /* 0x00000004ff007c0c */ /* 0x000fc8000bf05070 */
[----:B------:R-:W-:-:S13]  /*0ff0*/  ISETP.NE.AND.EX P0, PT, RZ, UR5, PT, P0 ;  /* 0x00000005ff007c0c */ /* 0x000fda000bf05300 */
[----:B------:R-:W-:Y:S05]  /*1000*/  @!P0 BRA `(.L_x_11) ;  /* 0x00000000001c8947 */ /* 0x000fea0003800000 */
[----:B------:R-:W0:Y:S02]  /*1010*/  LDC.64 R4, c[0x0][0x598] ;  /* 0x00016600ff047b82 */ /* 0x000e240000000a00 */
[----:B0-----:R-:W2:Y:S02]  /*1020*/  LDG.E.64 R4, desc[UR36][R4.64] ;  /* 0x0000002404047981 */ /* 0x001ea4000c1e1b00 */
[----:B--2---:R-:W-:-:S04]  /*1030*/  ISETP.NE.U32.AND P0, PT, R4, RZ, PT ;  /* 0x000000ff0400720c */ /* 0x004fc80003f05070 */
[----:B------:R-:W-:-:S13]  /*1040*/  ISETP.NE.AND.EX P0, PT, R5, RZ, PT, P0 ;  /* 0x000000ff0500720c */ /* 0x000fda0003f05300 */
[----:B------:R-:W-:Y:S05]  /*1050*/  @!P0 BRA `(.L_x_11) ;  /* 0x0000000000088947 */ /* 0x000fea0003800000 */
[----:B------:R0:W5:Y:S01]  /*1060*/  LD.E R23, desc[UR36][R4.64] ;  /* 0x0000002404177980 */ /* 0x000162000c101900 */
[----:B------:R-:W-:Y:S05]  /*1070*/  BRA `(.L_x_12) ;  /* 0x0000000000247947 */ /* 0x000fea0003800000 */
.L_x_11:
[----:B------:R-:W-:Y:S02]  /*1080*/  ULDC.64 UR4, c[0x0][0x588] ;  /* 0x0001620000047ab9 */ /* 0x000fe40000000a00 */
[----:B------:R-:W-:-:S04]  /*1090*/  ISETP.NE.U32.AND P0, PT, RZ, UR4, PT ;  /* 0x00000004ff007c0c */ /* 0x000fc8000bf05070 */
[----:B------:R-:W-:-:S13]  /*10a0*/  ISETP.NE.AND.EX P0, PT, RZ, UR5, PT, P0 ;  /* 0x00000005ff007c0c */ /* 0x000fda000bf05300 */
[----:B------:R-:W-:Y:S05]  /*10b0*/  @!P0 BRA `(.L_x_13) ;  /* 0x00000000000c8947 */ /* 0x000fea0003800000 */
[----:B------:R-:W0:Y:S02]  /*10c0*/  LDC.64 R4, c[0x0][0x588] ;  /* 0x00016200ff047b82 */ /* 0x000e240000000a00 */
[----:B0-----:R1:W5:Y:S01]  /*10d0*/  LDG.E R23, desc[UR36][R4.64] ;  /* 0x0000002404177981 */ /* 0x001362000c1e1900 */
[----:B------:R-:W-:Y:S05]  /*10e0*/  BRA `(.L_x_12) ;  /* 0x0000000000087947 */ /* 0x000fea0003800000 */
.L_x_13:
[----:B------:R-:W-:Y:S02]  /*10f0*/  ULDC UR4, c[0x0][0x580] ;  /* 0x0001600000047ab9 */ /* 0x000fe40000000800 */
[----:B------:R-:W-:-:S07]  /*1100*/  IMAD.U32 R23, RZ, RZ, UR4 ;  /* 0x00000004ff177e24 */ /* 0x000fce000f8e00ff */
.L_x_12:
[----:B------:R-:W-:Y:S02]  /*1110*/  ULDC.64 UR4, c[0x0][0x5a0] ;  /* 0x0001680000047ab9 */ /* 0x000fe40000000a00 */
[----:B------:R-:W-:-:S04]  /*1120*/  ISETP.NE.U32.AND P0, PT, RZ, UR4, PT ;  /* 0x00000004ff007c0c */ /* 0x000fc8000bf05070 */
[----:B------:R-:W-:-:S13]  /*1130*/  ISETP.NE.AND.EX P0, PT, RZ, UR5, PT, P0 ;  /* 0x00000005ff007c0c */ /* 0x000fda000bf05300 */
[----:B------:R-:W-:Y:S05]  /*1140*/  @!P0 BRA `(.L_x_14) ;  /* 0x00000000001c8947 */ /* 0x000fea0003800000 */
[----:B01----:R-:W0:Y:S02]  /*1150*/  LDC.64 R4, c[0x0][0x5a0] ;  /* 0x00016800ff047b82 */ /* 0x003e240000000a00 */
[----:B0-----:R-:W2:Y:S02]  /*1160*/  LDG.E.64 R4, desc[UR36][R4.64] ;  /* 0x0000002404047981 */ /* 0x001ea4000c1e1b00 */
[----:B--2---:R-:W-:-:S04]  /*1170*/  ISETP.NE.U32.AND P0, PT, R4, RZ, PT ;  /* 0x000000ff0400720c */ /* 0x004fc80003f05070 */
[----:B------:R-:W-:-:S13]  /*1180*/  ISETP.NE.AND.EX P0, PT, R5, RZ, PT, P0 ;  /* 0x000000ff0500720c */ /* 0x000fda0003f05300 */
[----:B------:R-:W-:Y:S05]  /*1190*/  @!P0 BRA `(.L_x_14) ;  /* 0x0000000000088947 */ /* 0x000fea0003800000 */
[----:B------:R0:W5:Y:S01]  /*11a0*/  LD.E R90, desc[UR36][R4.64] ;  /* 0x00000024045a7980 */ /* 0x000162000c101900 */
[----:B------:R-:W-:Y:S05]  /*11b0*/  BRA `(.L_x_15) ;  /* 0x0000000000247947 */ /* 0x000fea0003800000 */
.L_x_14:
[----:B------:R-:W-:Y:S02]  /*11c0*/  ULDC.64 UR4, c[0x0][0x590] ;  /* 0x0001640000047ab9 */ /* 0x000fe40000000a00 */
[----:B------:R-:W-:-:S04]  /*11d0*/  ISETP.NE.U32.AND P0, PT, RZ, UR4, PT ;  /* 0x00000004ff007c0c */ /* 0x000fc8000bf05070 */
[----:B------:R-:W-:-:S13]  /*11e0*/  ISETP.NE.AND.EX P0, PT, RZ, UR5, PT, P0 ;  /* 0x00000005ff007c0c */ /* 0x000fda000bf05300 */
[----:B------:R-:W-:Y:S05]  /*11f0*/  @!P0 BRA `(.L_x_16) ;  /* 0x00000000000c8947 */ /* 0x000fea0003800000 */
[----:B------:R-:W2:Y:S02]  /*1200*/  LDC.64 R90, c[0x0][0x590] ;  /* 0x00016400ff5a7b82 */ /* 0x000ea40000000a00 */
[----:B--2---:R2:W5:Y:S01]  /*1210*/  LDG.E R90, desc[UR36][R90.64] ;  /* 0x000000245a5a7981 */ /* 0x004562000c1e1900 */
[----:B------:R-:W-:Y:S05]  /*1220*/  BRA `(.L_x_15) ;  /* 0x0000000000087947 */ /* 0x000fea0003800000 */
.L_x_16:
[----:B------:R-:W-:Y:S02]  /*1230*/  ULDC UR4, c[0x0][0x584] ;  /* 0x0001610000047ab9 */ /* 0x000fe40000000800 */
[----:B------:R-:W-:-:S07]  /*1240*/  IMAD.U32 R90, RZ, RZ, UR4 ;  /* 0x00000004ff5a7e24 */ /* 0x000fce000f8e00ff */
.L_x_15:
[----:B------:R-:W-:-:S13]  /*1250*/  LOP3.LUT P0, RZ, R3, 0xff, RZ, 0xc0, !PT ;  /* 0x000000ff03ff7812 */ /* 0x000fda000780c0ff */
[----:B------:R-:W-:Y:S05]  /*1260*/  @!P0 EXIT ;  /* 0x000000000000894d */ /* 0x000fea0003800000 */
[----:B------:R-:W3:Y:S01]  /*1270*/  LDC R93, c[0x0][0x658] ;  /* 0x00019600ff5d7b82 */ /* 0x000ee20000000800 */
[----:B------:R-:W-:Y:S01]  /*1280*/  LOP3.LUT R7, R7, 0x1, RZ, 0xc0, !PT ;  /* 0x0000000107077812 */ /* 0x000fe200078ec0ff */
[----:B------:R-:W-:Y:S01]  /*1290*/  ULDC.64 UR6, c[0x0][0x288] ;  /* 0x0000a20000067ab9 */ /* 0x000fe20000000a00 */
[----:B------:R-:W-:Y:S01]  /*12a0*/  SHF.R.U32.HI R3, RZ, 0x2, R95 ;  /* 0x00000002ff037819 */ /* 0x000fe2000001165f */
[----:B------:R-:W-:Y:S01]  /*12b0*/  UIADD3 UR4, UR7, 0x3f, URZ ;  /* 0x0000003f07047890 */ /* 0x000fe2000fffe03f */
[----:B------:R-:W-:Y:S01]  /*12c0*/  SHF.R.U32.HI R0, RZ, 0x1, R0 ;  /* 0x00000001ff007819 */ /* 0x000fe20000011600 */
[----:B------:R-:W-:Y:S01]  /*12d0*/  IMAD.SHL.U32 R88, R7, 0x40, RZ ;  /* 0x0000004007587824 */ /* 0x000fe200078e00ff */
[----:B------:R-:W-:Y:S01]  /*12e0*/  LOP3.LUT R3, R3, 0x7, RZ, 0xc0, !PT ;  /* 0x0000000703037812 */ /* 0x000fe200078ec0ff */
[----:B------:R-:W4:Y:S01]  /*12f0*/  LDC.64 R8, c[0x0][0x5c8] ;  /* 0x00017200ff087b82 */ /* 0x000f220000000a00 */
[----:B------:R-:W-:Y:S01]  /*1300*/  USHF.R.S32.HI UR5, URZ, 0x1f, UR4 ;  /* 0x0000001f3f057899 */ /* 0x000fe20008011404 */
[----:B------:R-:W-:Y:S01]  /*1310*/  LOP3.LUT R0, R0, 0x30, RZ, 0xc0, !PT ;  /* 0x0000003000007812 */ /* 0x000fe200078ec0ff */
[----:B------:R-:W-:Y:S01]  /*1320*/  IMAD.MOV.U32 R6, RZ, RZ, 0x1 ;  /* 0x00000001ff067424 */ /* 0x000fe200078e00ff */
[--C-:B------:R-:W-:Y:S01]  /*1330*/  LOP3.LUT R88, R88, 0x40, R3.reuse, 0xe2, !PT ;  /* 0x0000004058587812 */ /* 0x100fe200078ee203 */
[----:B------:R-:W-:Y:S01]  /*1340*/  ULEA.HI UR5, UR5, UR4, URZ, 0x6 ;  /* 0x0000000405057291 */ /* 0x000fe2000f8f303f */
[-C--:B01----:R-:W-:Y:S01]  /*1350*/  IADD3 R4, RZ, -R0.reuse, -R3 ;  /* 0x80000000ff047210 */ /* 0x083fe20007ffe803 */
[----:B------:R-:W-:Y:S01]  /*1360*/  IMAD.U32 R5, RZ, RZ, UR6 ;  /* 0x00000006ff057e24 */ /* 0x000fe2000f8e00ff */
[----:B------:R-:W0:Y:S01]  /*1370*/  LDC R97, c[0x0][0x600] ;  /* 0x00018000ff617b82 */ /* 0x000e220000000800 */
[----:B------:R-:W-:Y:S01]  /*1380*/  LOP3.LUT R88, R88, R0, RZ, 0xfc, !PT ;  /* 0x0000000058587212 */ /* 0x000fe200078efcff */
[----:B------:R-:W-:Y:S01]  /*1390*/  IMAD.MOV.U32 R0, RZ, RZ, -0x1 ;  /* 0xffffffffff007424 */ /* 0x000fe200078e00ff */
[----:B------:R-:W-:Y:S01]  /*13a0*/  USHF.R.S32.HI UR43, URZ, 0x6, UR5 ;  /* 0x000000063f2b7899 */ /* 0x000fe20008011405 */
[----:B------:R-:W-:Y:S01]  /*13b0*/  LOP3.LUT R94, R95, 0x3, RZ, 0xc0, !PT ;  /* 0x000000035f5e7812 */ /* 0x000fe200078ec0ff */
[----:B------:R-:W-:Y:S01]  /*13c0*/  IMAD R4, R7, -0x40, R4 ;  /* 0xffffffc007047824 */ /* 0x000fe200078e0204 */
[C---:B------:R-:W-:Y:S01]  /*13d0*/  LOP3.LUT R96, R95.reuse, 0x80, RZ, 0xc0, !PT ;  /* 0x000000805f607812 */ /* 0x040fe200078ec0ff */
[----:B------:R-:W-:Y:S01]  /*13e0*/  UISETP.LT.AND UP0, UPT, UR43, 0x1, UPT ;  /* 0x000000012b00788c */ /* 0x000fe2000bf01270 */
[-C--:B---3--:R-:W-:Y:S01]  /*13f0*/  SHF.L.U32 R0, R0, R93.reuse, RZ ;  /* 0x0000005d00007219 */ /* 0x088fe200000006ff */
[----:B------:R-:W-:Y:S01]  /*1400*/  ULDC UR4, c[0x0][0x284] ;  /* 0x0000a10000047ab9 */ /* 0x000fe20000000800 */
[----:B------:R-:W-:Y:S01]  /*1410*/  IMAD R94, R94, -0x2, R5 ;  /* 0xfffffffe5e5e7824 */ /* 0x000fe200078e0205 */
[----:B------:R-:W-:Y:S01]  /*1420*/  USEL UR44, UR43, 0x1, UP0 ;  /* 0x000000012b2c7887 */ /* 0x000fe20008000000 */
[----:B------:R-:W-:Y:S01]  /*1430*/  SHF.L.U32 R93, R6, R93, RZ ;  /* 0x0000005d065d7219 */ /* 0x000fe200000006ff */
[----:B------:R-:W-:Y:S01]  /*1440*/  IMAD.SHL.U32 R95, R95, 0x2, RZ ;  /* 0x000000025f5f7824 */ /* 0x000fe200078e00ff */
[----:B------:R-:W-:Y:S01]  /*1450*/  LOP3.LUT R102, R18, 0x1, RZ, 0xfc, !PT ;  /* 0x0000000112667812 */ /* 0x000fe200078efcff */
[----:B------:R-:W-:Y:S01]  /*1460*/  VIADD R99, R4, UR4 ;  /* 0x0000000404637c36 */ /* 0x000fe20008000000 */
[C---:B----4-:R-:W-:Y:S01]  /*1470*/  SHF.L.U64.HI R92, R8.reuse, 0x3, R9 ;  /* 0x00000003085c7819 */ /* 0x050fe20000010209 */
[----:B--2---:R-:W-:Y:S01]  /*1480*/  IMAD.SHL.U32 R91, R8, 0x8, RZ ;  /* 0x00000008085b7824 */ /* 0x004fe200078e00ff */
[----:B------:R-:W-:Y:S01]  /*1490*/  SHF.R.U32.HI R96, RZ, 0x7, R96 ;  /* 0x00000007ff607819 */ /* 0x000fe20000011660 */
[----:B------:R-:W-:Y:S01]  /*14a0*/  IMAD.MOV.U32 R89, RZ, RZ, RZ ;  /* 0x000000ffff597224 */ /* 0x000fe200078e00ff */
[----:B------:R-:W-:Y:S01]  /*14b0*/  LOP3.LUT R98, RZ, R0, RZ, 0x33, !PT ;  /* 0x00000000ff627212 */ /* 0x000fe200078e33ff */
[----:B------:R-:W-:Y:S01]  /*14c0*/  UIADD3 UR44, UR43, -UR44, URZ ;  /* 0x8000002c2b2c7290 */ /* 0x000fe2000fffe03f */
[----:B------:R-:W-:Y:S01]  /*14d0*/  UMOV UR40, URZ ;  /* 0x0000003f00287c82 */ /* 0x000fe20008000000 */
[----:B0-----:R-:W-:Y:S01]  /*14e0*/  VIADD R97, R97, 0xffffffff ;  /* 0xffffffff61617836 */ /* 0x001fe20000000000 */
[----:B------:R-:W-:-:S09]  /*14f0*/  UMOV UR42, URZ ;  /* 0x0000003f002a7c82 */ /* 0x000fd20008000000 */
.L_x_164:
[----:B0-----:R-:W0:Y:S01]  /*1500*/  SHFL.IDX PT, R0, R96, RZ, 0x1f ;  /* 0x00001fff60007589 */ /* 0x001e2200000e0000 */
[----:B-1----:R-:W1:Y:S01]  /*1510*/  S2UR UR7, SR_CgaCtaId ;  /* 0x00000000000779c3 */ /* 0x002e620000008800 */
[----:B------:R-:W-:Y:S01]  /*1520*/  UMOV UR6, 0x400 ;  /* 0x0000040000067882 */ /* 0x000fe20000000000 */
[----:B0-----:R-:W-:Y:S01]  /*1530*/  R2UR UR4, R0 ;  /* 0x00000000000472ca */ /* 0x001fe200000e0000 */
[----:B-1----:R-:W-:-:S12]  /*1540*/  ULEA UR6, UR7, UR6, 0x18 ;  /* 0x0000000607067291 */ /* 0x002fd8000f8ec03f */
[----:B------:R-:W-:-:S04]  /*1550*/  ULEA.HI UR5, UR4, UR4, URZ, 0x1 ;  /* 0x0000000404057291 */ /* 0x000fc8000f8f083f */
[----:B------:R-:W-:-:S04]  /*1560*/  ULOP3.LUT UR5, UR5, 0x7fffe, URZ, 0xc0, !UPT ;  /* 0x0007fffe05057892 */ /* 0x000fc8000f8ec03f */
[----:B------:R-:W-:-:S03]  /*1570*/  UIADD3 UR5, UR4, -UR5, URZ ;  /* 0x8000000504057290 */ /* 0x000fc6000fffe03f */
[----:B------:R-:W-:Y:S01]  /*1580*/  ULDC UR4, c[0x0][0x28c] ;  /* 0x0000a30000047ab9 */ /* 0x000fe20000000800 */
[----:B------:R-:W-:Y:S01]  /*1590*/  ULEA UR5, UR5, UR6, 0xd ;  /* 0x0000000605057291 */ /* 0x000fe2000f8e683f */
[----:B------:R-:W-:-:S03]  /*15a0*/  ISETP.LT.AND P0, PT, RZ, UR4, PT ;  /* 0x00000004ff007c0c */ /* 0x000fc6000bf01270 */
[----:B------:R-:W-:-:S04]  /*15b0*/  UIADD3 UR5, UR5, 0x180, URZ ;  /* 0x0000018005057890 */ /* 0x000fc8000fffe03f */
[----:B------:R-:W-:-:S04]  /*15c0*/  USHF.R.U32.HI UR5, URZ, 0x4, UR5 ;  /* 0x000000043f057899 */ /* 0x000fc80008011605 */
[----:B------:R-:W-:Y:S02]  /*15d0*/  ULOP3.LUT UR45, UR5, 0x3fff, URZ, 0xc0, !UPT ;  /* 0x00003fff052d7892 */ /* 0x000fe4000f8ec03f */
[----:B--2345:R-:W-:Y:S10]  /*15e0*/  @P0 BRA `(.L_x_17) ;  /* 0x0000000000400947 */ /* 0x03cff40003800000 */
[----:B------:R-:W-:Y:S01]  /*15f0*/  MOV R0, 0x0 ;  /* 0x0000000000007802 */ /* 0x000fe20000000f00 */
[----:B------:R-:W-:Y:S01]  /*1600*/  ULDC.64 UR4, c[0x4][0x68] ;  /* 0x01001a0000047ab9 */ /* 0x000fe20000000a00 */
[----:B------:R-:W-:Y:S01]  /*1610*/  ULDC.64 UR6, c[0x4][0x8] ;  /* 0x0100020000067ab9 */ /* 0x000fe20000000a00 */
[----:B------:R-:W-:Y:S01]  /*1620*/  IMAD.U32 R4, RZ, RZ, UR4 ;  /* 0x00000004ff047e24 */ /* 0x000fe2000f8e00ff */
[----:B------:R0:W1:Y:S01]  /*1630*/  LDC.64 R14, c[0x4][R0] ;  /* 0x01000000000e7b82 */ /* 0x0000620000000a00 */
[----:B------:R-:W-:Y:S01]  /*1640*/  IMAD.U32 R5, RZ, RZ, UR5 ;  /* 0x00000005ff057e24 */ /* 0x000fe2000f8e00ff */
[----:B------:R-:W-:Y:S01]  /*1650*/  ULDC.64 UR4, c[0x4][0x70] ;  /* 0x01001c0000047ab9 */ /* 0x000fe20000000a00 */
[----:B------:R-:W-:Y:S02]  /*1660*/  IMAD.U32 R10, RZ, RZ, UR6 ;  /* 0x00000006ff0a7e24 */ /* 0x000fe4000f8e00ff */
[----:B------:R-:W-:Y:S02]  /*1670*/  IMAD.U32 R6, RZ, RZ, UR4 ;  /* 0x00000004ff067e24 */ /* 0x000fe4000f8e00ff */
[----:B------:R-:W-:-:S02]  /*1680*/  IMAD.U32 R7, RZ, RZ, UR5 ;  /* 0x00000005ff077e24 */ /* 0x000fc4000f8e00ff */
[----:B------:R-:W-:Y:S02]  /*1690*/  IMAD.U32 R11, RZ, RZ, UR7 ;  /* 0x00000007ff0b7e24 */ /* 0x000fe4000f8e00ff */
[----:B------:R-:W-:Y:S02]  /*16a0*/  IMAD.MOV.U32 R8, RZ, RZ, 0x1e1 ;  /* 0x000001e1ff087424 */ /* 0x000fe400078e00ff */
[----:B------:R-:W-:Y:S02]  /*16b0*/  IMAD.MOV.U32 R12, RZ, RZ, 0x1 ;  /* 0x00000001ff0c7424 */ /* 0x000fe400078e00ff */
[----:B0-----:R-:W-:-:S07]  /*16c0*/  IMAD.MOV.U32 R13, RZ, RZ, RZ ;  /* 0x000000ffff0d7224 */ /* 0x001fce00078e00ff */
[----:B------:R-:W-:-:S07]  /*16d0*/  LEPC R20, `(.L_x_17) ;  /* 0x000000001014794e */ /* 0x000fce0000000000 */
[----:B-1---5:R-:W-:Y:S05]  /*16e0*/  CALL.ABS.NOINC R14 ;  /* 0x000000000e007343 */ /* 0x022fea0003c00000 */
.L_x_17:
[----:B------:R-:W-:-:S13]  /*16f0*/  ISETP.NE.AND P0, PT, R102, 0x3, PT ;  /* 0x000000036600780c */ /* 0x000fda0003f05270 */
[----:B------:R-:W-:Y:S05]  /*1700*/  @!P0 BRA `(.L_x_18) ;  /* 0x0000000000048947 */ /* 0x000fea0003800000 */
[----:B------:R-:W-:Y:S01]  /*1710*/  BPT.TRAP 0x1 ;  /* 0x000000040000795c */ /* 0x000fe20000300000 */
.L_x_18:
[----:B------:R-:W0:Y:S01]  /*1720*/  S2UR UR5, SR_CgaCtaId ;  /* 0x00000000000579c3 */ /* 0x000e220000008800 */
[----:B------:R-:W-:Y:S01]  /*1730*/  UMOV UR4, 0x400 ;  /* 0x0000040000047882 */ /* 0x000fe20000000000 */
[----:B------:R-:W-:Y:S02]  /*1740*/  IMAD.U32 R0, RZ, RZ, UR40 ;  /* 0x00000028ff007e24 */ /* 0x000fe4000f8e00ff */
[----:B------:R-:W-:-:S03]  /*1750*/  IMAD.U32 R3, RZ, RZ, UR42 ;  /* 0x0000002aff037e24 */ /* 0x000fc6000f8e00ff */
[----:B------:R-:W-:Y:S01]  /*1760*/  SHF.L.U32 R0, R0, 0x1f, RZ ;  /* 0x0000001f00007819 */ /* 0x000fe200000006ff */
[----:B0-----:R-:W-:-:S06]  /*1770*/  ULEA UR4, UR5, UR4, 0x18 ;  /* 0x0000000405047291 */ /* 0x001fcc000f8ec03f */
[----:B------:R-:W-:-:S04]  /*1780*/  IMAD.U32 R6, RZ, RZ, UR4 ;  /* 0x00000004ff067e24 */ /* 0x000fc8000f8e00ff */
[----:B------:R-:W-:-:S04]  /*1790*/  IMAD R3, R3, 0x8, R6 ;  /* 0x0000000803037824 */ /* 0x000fc800078e0206 */
[----:B------:R0:W1:Y:S01]  /*17a0*/  SYNCS.PHASECHK.TRANS64.TRYWAIT P1, [R3+URZ], R0 ;  /* 0x00000000030075a7 */ /* 0x000062000802017f */
[----:B------:R-:W-:Y:S05]  /*17b0*/  @!P0 BRA `(.L_x_19) ;  /* 0x0000000000048947 */ /* 0x000fea0003800000 */
[----:B------:R-:W-:Y:S01]  /*17c0*/  BPT.TRAP 0x1 ;  /* 0x000000040000795c */ /* 0x000fe20000300000 */
.L_x_19:
[----:B------:R-:W-:-:S05]  /*17d0*/  IMAD.U32 R4, RZ, RZ, UR44 ;  /* 0x0000002cff047e24 */ /* 0x000fca000f8e00ff */
[----:B------:R-:W-:Y:S01]  /*17e0*/  ISETP.GE.AND P2, PT, R4, 0x1, PT ;  /* 0x000000010400780c */ /* 0x000fe20003f46270 */
[----:B-1----:R-:W-:-:S12]  /*17f0*/  @P1 BRA `(.L_x_20) ;  /* 0x0000000000081947 */ /* 0x002fd80003800000 */
[----:B------:R-:W1:Y:S02]  /*1800*/  SYNCS.PHASECHK.TRANS64.TRYWAIT P1, [R3+URZ], R0 ;  /* 0x00000000030075a7 */ /* 0x000e64000802017f */
[----:B-1----:R-:W-:Y:S05]  /*1810*/  @!P1 BRA `(.L_x_21) ;  /* 0x00000068009c9947 */ /* 0x002fea0003800000 */
.L_x_20:
[----:B------:R-:W-:Y:S05]  /*1820*/  WARPSYNC.ALL ;  /* 0x0000000000007948 */ /* 0x000fea0003800000 */
[----:B------:R-:W-:Y:S01]  /*1830*/  R2UR UR4, R6 ;  /* 0x00000000060472ca */ /* 0x000fe200000e0000 */
[----:B------:R-:W-:Y:S01]  /*1840*/  ULEA UR5, UR42, UR45, 0xa ;  /* 0x0000002d2a057291 */ /* 0x000fe2000f8e503f */
[----:B------:R-:W-:Y:S01]  /*1850*/  WARPGROUP.ARRIVE ;  /* 0x00000000000079c5 */ /* 0x000fe20000000000 */
[----:B------:R-:W-:Y:S01]  /*1860*/  UMOV UR9, 0x40000040 ;  /* 0x4000004000097882 */ /* 0x000fe20000000000 */
[----:B------:R-:W-:-:S04]  /*1870*/  UMOV UR11, 0x40000040 ;  /* 0x40000040000b7882 */ /* 0x000fc80000000000 */
[----:B------:R-:W-:-:S05]  /*1880*/  UMOV UR8, UR5 ;  /* 0x0000000500087c82 */ /* 0x000fca0008000000 */
[----:B------:R-:W-:-:S04]  /*1890*/  UIADD3 UR4, UR4, 0x1c180, URZ ;  /* 0x0001c18004047890 */ /* 0x000fc8000fffe03f */
[----:B------:R-:W-:-:S04]  /*18a0*/  USHF.R.U32.HI UR4, URZ, 0x4, UR4 ;  /* 0x000000043f047899 */ /* 0x000fc80008011604 */
[----:B------:R-:W-:-:S04]  /*18b0*/  ULOP3.LUT UR4, UR4, 0x3fff, URZ, 0xc0, !UPT ;  /* 0x00003fff04047892 */ /* 0x000fc8000f8ec03f */
[----:B------:R-:W-:-:S04]  /*18c0*/  ULOP3.LUT UR4, UR4, 0x2000000, URZ, 0xfc, !UPT ;  /* 0x0200000004047892 */ /* 0x000fc8000f8efc3f */
[----:B------:R-:W-:-:S07]  /*18d0*/  ULEA UR6, UR42, UR4, 0xa ;  /* 0x000000042a067291 */ /* 0x000fce000f8e503f */
[----:B------:R-:W-:Y:S02]  /*18e0*/  UMOV UR10, UR6 ;  /* 0x00000006000a7c82 */ /* 0x000fe40008000000 */
[----:B------:R-:W-:Y:S01]  /*18f0*/  HGMMA.64x128x16.F32 R24, gdesc[UR8].tnspA.tnspB, RZ, !UPT, gsb0 ;  /* 0x61e00000081879f0 */ /* 0x000fe2000c0008ff */
[----:B------:R-:W-:Y:S02]  /*1900*/  UIADD3 UR8, UR5, 0x80, URZ ;  /* 0x0000008005087890 */ /* 0x000fe4000fffe03f */
[----:B------:R-:W-:Y:S01]  /*1910*/  UIADD3 UR10, UR6, 0x80, URZ ;  /* 0x00000080060a7890 */ /* 0x000fe2000fffe03f */
[----:B------:R-:W-:Y:S01]  /*1920*/  UMOV UR9, 0x40000040 ;  /* 0x4000004000097882 */ /* 0x000fe20000000000 */
[----:B------:R-:W-:Y:S01]  /*1930*/  UMOV UR11, 0x40000040 ;  /* 0x40000040000b7882 */ /* 0x000fe20000000000 */
[----:B------:R-:W-:Y:S02]  /*1940*/  WARPGROUP.DEPBAR.LE gsb0, 0x0 ;  /* 0x00008000000079c5 */ /* 0x000fe40000010000 */
[----:B------:R-:W-:-:S06]  /*1950*/  WARPGROUP.ARRIVE ;  /* 0x00000000000079c5 */ /* 0x000fcc0000000000 */
[----:B------:R-:W-:Y:S01]  /*1960*/  HGMMA.64x128x16.F32 R24, gdesc[UR8].tnspA.tnspB, R24, gsb0 ;  /* 0x61e00000081879f0 */ /* 0x000fe20008000818 */
        /* <DEDUP_REMOVED lines=13> */
[----:B------:R-:W-:Y:S03]  /*1a40*/  HGMMA.64x128x16.F32 R24, gdesc[UR8].tnspA.tnspB, R24, gsb0 ;  /* 0x61e00000081879f0 */ /* 0x000fe60008000818 */
[----:B------:R-:W-:Y:S02]  /*1a50*/  WARPGROUP.DEPBAR.LE gsb0, 0x0 ;  /* 0x00008000000079c5 */ /* 0x000fe40000010000 */
[----:B------:R-:W-:Y:S05]  /*1a60*/  @!P2 BRA `(.L_x_22) ;  /* 0x000000040028a947 */ /* 0x000fea0003800000 */
[----:B------:R-:W-:Y:S01]  /*1a70*/  UIADD3 UR5, UR42, 0x1, URZ ;  /* 0x000000012a057890 */ /* 0x000fe2000fffe03f */
[----:B01----:R-:W-:Y:S02]  /*1a80*/  IMAD.U32 R0, RZ, RZ, UR44 ;  /* 0x0000002cff007e24 */ /* 0x003fe4000f8e00ff */
[----:B------:R-:W-:Y:S01]  /*1a90*/  IMAD.U32 R3, RZ, RZ, UR42 ;  /* 0x0000002aff037e24 */ /* 0x000fe2000f8e00ff */
[----:B------:R-:W-:-:S04]  /*1aa0*/  UISETP.NE.AND UP0, UPT, UR5, 0x7, UPT ;  /* 0x000000070500788c */ /* 0x000fc8000bf05270 */
[----:B------:R-:W-:Y:S02]  /*1ab0*/  USEL UR6, URZ, 0x1, UP0 ;  /* 0x000000013f067887 */ /* 0x000fe40008000000 */
[----:B------:R-:W-:Y:S02]  /*1ac0*/  USEL UR5, UR5, URZ, UP0 ;  /* 0x0000003f05057287 */ /* 0x000fe40008000000 */
[----:B------:R-:W-:-:S06]  /*1ad0*/  ULOP3.LUT UR6, UR40, UR6, URZ, 0x3c, !UPT ;  /* 0x0000000628067292 */ /* 0x000fcc000f8e3c3f */
[----:B------:R-:W-:-:S07]  /*1ae0*/  IMAD.U32 R7, RZ, RZ, UR6 ;  /* 0x00000006ff077e24 */ /* 0x000fce000f8e00ff */
.L_x_29:
[----:B------:R-:W-:Y:S05]  /*1af0*/  @!P0 BRA `(.L_x_23) ;  /* 0x0000000000048947 */ /* 0x000fea0003800000 */
[----:B------:R-:W-:Y:S01]  /*1b00*/  BPT.TRAP 0x1 ;  /* 0x000000040000795c */ /* 0x000fe20000300000 */
.L_x_23:
[----:B------:R-:W0:Y:S01]  /*1b10*/  S2UR UR7, SR_CgaCtaId ;  /* 0x00000000000779c3 */ /* 0x000e220000008800 */
[----:B------:R-:W-:Y:S01]  /*1b20*/  UMOV UR6, 0x400 ;  /* 0x0000040000067882 */ /* 0x000fe20000000000 */
[----:B------:R-:W-:Y:S01]  /*1b30*/  IMAD.U32 R5, RZ, RZ, UR5 ;  /* 0x00000005ff057e24 */ /* 0x000fe2000f8e00ff */
[----:B------:R-:W-:Y:S01]  /*1b40*/  SHF.L.U32 R4, R7, 0x1f, RZ ;  /* 0x0000001f07047819 */ /* 0x000fe200000006ff */
[----:B0-----:R-:W-:-:S06]  /*1b50*/  ULEA UR6, UR7, UR6, 0x18 ;  /* 0x0000000607067291 */ /* 0x001fcc000f8ec03f */
[----:B------:R-:W-:-:S04]  /*1b60*/  IMAD.U32 R6, RZ, RZ, UR6 ;  /* 0x00000006ff067e24 */ /* 0x000fc8000f8e00ff */
[----:B------:R-:W-:-:S04]  /*1b70*/  IMAD R5, R5, 0x8, R6 ;  /* 0x0000000805057824 */ /* 0x000fc800078e0206 */
[----:B------:R0:W1:Y:S01]  /*1b80*/  SYNCS.PHASECHK.TRANS64.TRYWAIT P1, [R5+URZ], R4 ;  /* 0x00000004050075a7 */ /* 0x000062000802017f */
[----:B------:R-:W-:Y:S05]  /*1b90*/  @!P0 BRA `(.L_x_24) ;  /* 0x0000000000048947 */ /* 0x000fea0003800000 */
[----:B------:R-:W-:Y:S01]  /*1ba0*/  BPT.TRAP 0x1 ;  /* 0x000000040000795c */ /* 0x000fe20000300000 */
.L_x_24:
[----:B-1----:R-:W-:Y:S05]  /*1bb0*/  @P1 BRA `(.L_x_25) ;  /* 0x0000000000081947 */ /* 0x002fea0003800000 */
[----:B------:R-:W1:Y:S02]  /*1bc0*/  SYNCS.PHASECHK.TRANS64.TRYWAIT P1, [R5+URZ], R4 ;  /* 0x00000004050075a7 */ /* 0x000e64000802017f */
[----:B-1----:R-:W-:Y:S05]  /*1bd0*/  @!P1 BRA `(.L_x_26) ;  /* 0x0000006400c09947 */ /* 0x002fea0003800000 */
.L_x_25:
[----:B------:R-:W-:Y:S01]  /*1be0*/  ULEA UR6, UR5, UR45, 0xa ;  /* 0x0000002d05067291 */ /* 0x000fe2000f8e503f */
[----:B------:R-:W-:Y:S01]  /*1bf0*/  WARPGROUP.ARRIVE ;  /* 0x00000000000079c5 */ /* 0x000fe20000000000 */
[----:B------:R-:W-:Y:S01]  /*1c00*/  ULEA UR7, UR5, UR4, 0xa ;  /* 0x0000000405077291 */ /* 0x000fe2000f8e503f */
[----:B------:R-:W-:Y:S01]  /*1c10*/  UMOV UR9, 0x40000040 ;  /* 0x4000004000097882 */ /* 0x000fe20000000000 */
[----:B------:R-:W-:-:S03]  /*1c20*/  UMOV UR11, 0x40000040 ;  /* 0x40000040000b7882 */ /* 0x000fc60000000000 */
[----:B------:R-:W-:Y:S02]  /*1c30*/  UMOV UR8, UR6 ;  /* 0x0000000600087c82 */ /* 0x000fe40008000000 */
[----:B------:R-:W-:Y:S02]  /*1c40*/  UMOV UR10, UR7 ;  /* 0x00000007000a7c82 */ /* 0x000fe40008000000 */
[----:B------:R-:W-:Y:S01]  /*1c50*/  HGMMA.64x128x16.F32 R24, gdesc[UR8].tnspA.tnspB, R24, gsb0 ;  /* 0x61e00000081879f0 */ /* 0x000fe20008000818 */
[----:B------:R-:W-:Y:S02]  /*1c60*/  UIADD3 UR8, UR6, 0x80, URZ ;  /* 0x0000008006087890 */ /* 0x000fe4000fffe03f */
[----:B------:R-:W-:Y:S01]  /*1c70*/  UIADD3 UR10, UR7, 0x80, URZ ;  /* 0x00000080070a7890 */ /* 0x000fe2000fffe03f */
[----:B------:R-:W-:Y:S01]  /*1c80*/  UMOV UR9, 0x40000040 ;  /* 0x4000004000097882 */ /* 0x000fe20000000000 */
[----:B------:R-:W-:Y:S01]  /*1c90*/  UMOV UR11, 0x40000040 ;  /* 0x40000040000b7882 */ /* 0x000fe20000000000 */
[----:B------:R-:W-:-:S02]  /*1ca0*/  WARPGROUP.DEPBAR.LE gsb0, 0x0 ;  /* 0x00008000000079c5 */ /* 0x000fc40000010000 */
        /* <DEDUP_REMOVED lines=18> */
[----:B------:R-:W-:Y:S01]  /*1dd0*/  BPT.TRAP 0x1 ;  /* 0x000000040000795c */ /* 0x000fe20000300000 */
.L_x_27:
[----:B------:R-:W-:-:S13]  /*1de0*/  ISETP.NE.AND P1, PT, R22, RZ, PT ;  /* 0x000000ff1600720c */ /* 0x000fda0003f25270 */
[----:B01----:R-:W-:-:S04]  /*1df0*/  @P1 IMAD R4, R3, 0x8, R6 ;  /* 0x0000000803041824 */ /* 0x003fc800078e0206 */
[----:B------:R-:W-:-:S05]  /*1e00*/  @P1 VIADD R4, R4, 0x38 ;  /* 0x0000003804041836 */ /* 0x000fca0000000000 */
[----:B------:R-:W-:-:S04]  /*1e10*/  @P1 PRMT R4, R19, 0x654, R4 ;  /* 0x0000065413041816 */ /* 0x000fc80000000004 */
[----:B------:R0:W-:Y:S01]  /*1e20*/  @P1 SYNCS.ARRIVE.TRANS64.RED.A1T0 RZ, [R4+URZ], RZ ;  /* 0x000000ff04ff19a7 */ /* 0x0001e2000810043f */
[----:B------:R-:W-:-:S13]  /*1e30*/  ISETP.GT.U32.AND P1, PT, R18, 0x1, PT ;  /* 0x000000011200780c */ /* 0x000fda0003f24070 */
[----:B0-----:R-:W-:Y:S05]  /*1e40*/  @P1 BRA `(.L_x_28) ;  /* 0x0000000000041947 */ /* 0x001fea0003800000 */
[----:B------:R-:W-:Y:S01]  /*1e50*/  BPT.TRAP 0x1 ;  /* 0x000000040000795c */ /* 0x000fe20000300000 */
.L_x_28:
[----:B------:R-:W-:Y:S01]  /*1e60*/  UIADD3 UR5, UR5, 0x1, URZ ;  /* 0x0000000105057890 */ /* 0x000fe2000fffe03f */
[C---:B------:R-:W-:Y:S01]  /*1e70*/  ISETP.GT.AND P2, PT, R0.reuse, 0x1, PT ;  /* 0x000000010000780c */ /* 0x040fe20003f44270 */
[----:B------:R-:W-:Y:S02]  /*1e80*/  VIADD R3, R3, 0x1 ;  /* 0x0000000103037836 */ /* 0x000fe40000000000 */
[----:B------:R-:W-:Y:S01]  /*1e90*/  UISETP.NE.AND UP0, UPT, UR5, 0x7, UPT ;  /* 0x000000070500788c */ /* 0x000fe2000bf05270 */
[----:B------:R-:W-:Y:S02]  /*1ea0*/  VIADD R0, R0, 0xffffffff ;  /* 0xffffffff00007836 */ /* 0x000fe40000000000 */
[C---:B------:R-:W-:Y:S01]  /*1eb0*/  ISETP.NE.AND P1, PT, R3.reuse, 0x7, PT ;  /* 0x000000070300780c */ /* 0x040fe20003f25270 */
[----:B------:R-:W-:Y:S02]  /*1ec0*/  USEL UR6, URZ, 0x1, UP0 ;  /* 0x000000013f067887 */ /* 0x000fe40008000000 */
[----:B------:R-:W-:Y:S01]  /*1ed0*/  USEL UR5, UR5, URZ, UP0 ;  /* 0x0000003f05057287 */ /* 0x000fe20008000000 */
[----:B------:R-:W-:-:S03]  /*1ee0*/  SEL R3, R3, RZ, P1 ;  /* 0x000000ff03037207 */ /* 0x000fc60000800000 */
[----:B------:R-:W-:Y:S01]  /*1ef0*/  LOP3.LUT R7, R7, UR6, RZ, 0x3c, !PT ;  /* 0x0000000607077c12 */ /* 0x000fe2000f8e3cff */
[----:B------:R-:W-:Y:S07]  /*1f00*/  @P2 BRA `(.L_x_29) ;  /* 0xfffffff800f82947 */ /* 0x000fee000383ffff */
.L_x_22:
[----:B01----:R-:W0:Y:S02]  /*1f10*/  LDC R0, c[0x0][0x28c] ;  /* 0x0000a300ff007b82 */ /* 0x003e240000000800 */
[----:B0-----:R-:W-:-:S13]  /*1f20*/  ISETP.GE.AND P1, PT, R0, 0x1, PT ;  /* 0x000000010000780c */ /* 0x001fda0003f26270 */
[----:B------:R-:W-:Y:S05]  /*1f30*/  @!P1 BRA `(.L_x_30) ;  /* 0x0000000000509947 */ /* 0x000fea0003800000 */
[----:B------:R-:W-:Y:S05]  /*1f40*/  @!P0 BRA `(.L_x_31) ;  /* 0x0000000000048947 */ /* 0x000fea0003800000 */
[----:B------:R-:W-:Y:S01]  /*1f50*/  BPT.TRAP 0x1 ;  /* 0x000000040000795c */ /* 0x000fe20000300000 */
.L_x_31:
[----:B------:R-:W-:Y:S01]  /*1f60*/  ISETP.NE.AND P0, PT, R22, RZ, PT ;  /* 0x000000ff1600720c */ /* 0x000fe20003f05270 */
[----:B------:R-:W-:Y:S01]  /*1f70*/  BSSY B0, `(.L_x_32) ;  /* 0x000000e000007945 */ /* 0x000fe20003800000 */
[----:B------:R-:W-:-:S11]  /*1f80*/  ISETP.GT.U32.AND P1, PT, R18, 0x1, PT ;  /* 0x000000011200780c */ /* 0x000fd60003f24070 */
[----:B------:R-:W-:Y:S05]  /*1f90*/  @!P0 BRA `(.L_x_33) ;  /* 0x00000000002c8947 */ /* 0x000fea0003800000 */
[----:B------:R-:W-:-:S04]  /*1fa0*/  UIADD3 UR6, UR44, UR42, URZ ;  /* 0x0000002a2c067290 */ /* 0x000fc8000fffe03f */
[----:B------:R-:W-:-:S04]  /*1fb0*/  UIMAD.WIDE.U32 UR4, UR6, 0x24924925, URZ ;  /* 0x24924925060478a5 */ /* 0x000fc8000f8e003f */
[----:B------:R-:W-:-:S04]  /*1fc0*/  UIADD3 UR4, UR6, -UR5, URZ ;  /* 0x8000000506047290 */ /* 0x000fc8000fffe03f */
[----:B------:R-:W-:-:S04]  /*1fd0*/  ULEA.HI UR4, UR4, UR5, URZ, 0x1f ;  /* 0x0000000504047291 */ /* 0x000fc8000f8ff83f */
[----:B------:R-:W-:-:S04]  /*1fe0*/  USHF.R.U32.HI UR4, URZ, 0x2, UR4 ;  /* 0x000000023f047899 */ /* 0x000fc80008011604 */
[----:B------:R-:W-:-:S06]  /*1ff0*/  UIMAD UR4, UR4, -0x7, UR6 ;  /* 0xfffffff9040478a4 */ /* 0x000fcc000f8e0206 */
[----:B------:R-:W-:-:S04]  /*2000*/  IMAD.U32 R3, RZ, RZ, UR4 ;  /* 0x00000004ff037e24 */ /* 0x000fc8000f8e00ff */
[----:B------:R-:W-:-:S04]  /*2010*/  IMAD R0, R3, 0x8, R6 ;  /* 0x0000000803007824 */ /* 0x000fc800078e0206 */
[----:B------:R-:W-:-:S05]  /*2020*/  VIADD R0, R0, 0x38 ;  /* 0x0000003800007836 */ /* 0x000fca0000000000 */
[----:B------:R-:W-:-:S04]  /*2030*/  PRMT R0, R19, 0x654, R0 ;  /* 0x0000065413007816 */ /* 0x000fc80000000000 */
[----:B------:R0:W-:Y:S03]  /*2040*/  SYNCS.ARRIVE.TRANS64.RED.A1T0 RZ, [R0+URZ], RZ ;  /* 0x000000ff00ff79a7 */ /* 0x0001e6000810043f */
.L_x_33:
[----:B------:R-:W-:Y:S05]  /*2050*/  BSYNC B0 ;  /* 0x0000000000007941 */ /* 0x000fea0003800000 */
.L_x_32:
[----:B------:R-:W-:Y:S05]  /*2060*/  @P1 BRA `(.L_x_30) ;  /* 0x0000000000041947 */ /* 0x000fea0003800000 */
[----:B------:R-:W-:Y:S01]  /*2070*/  BPT.TRAP 0x1 ;  /* 0x000000040000795c */ /* 0x000fe20000300000 */
.L_x_30:
[----:B------:R-:W-:Y:S01]  /*2080*/  UISETP.GE.U32.AND UP1, UPT, UR43, 0x7, UPT ;  /* 0x000000072b00788c */ /* 0x000fe2000bf26070 */
[----:B------:R-:W-:Y:S01]  /*2090*/  IMAD.SHL.U32 R100, R100, 0x80, RZ ;  /* 0x0000008064647824 */ /* 0x000fe200078e00ff */
[----:B------:R-:W-:Y:S01]  /*20a0*/  UIADD3 UR42, UR43, UR42, URZ ;  /* 0x0000002a2b2a7290 */ /* 0x000fe2000fffe03f */
[----:B------:R-:W-:Y:S01]  /*20b0*/  SHF.R.S32.HI R11, RZ, 0x1f, R101 ;  /* 0x0000001fff0b7819 */ /* 0x000fe20000011465 */
[----:B------:R-:W-:Y:S01]  /*20c0*/  ULDC UR10, c[0x0][0x288] ;  /* 0x0000a200000a7ab9 */ /* 0x000fe20000000800 */
[----:B------:R-:W-:Y:S01]  /*20d0*/  IMAD.SHL.U32 R6, R103, 0x80, RZ ;  /* 0x0000008067067824 */ /* 0x000fe200078e00ff */
[C---:B------:R-:W-:Y:S01]  /*20e0*/  LOP3.LUT R8, R100.reuse, 0x6, R95, 0xf8, !PT ;  /* 0x0000000664087812 */ /* 0x040fe200078ef85f */
[----:B------:R-:W-:Y:S01]  /*20f0*/  UISETP.GT.U32.AND UP0, UPT, UR42, 0x6, UPT ;  /* 0x000000062a00788c */ /* 0x000fe2000bf04070 */
[----:B------:R-:W-:Y:S01]  /*2100*/  ISETP.GE.AND P0, PT, R100, UR10, PT ;  /* 0x0000000a64007c0c */ /* 0x000fe2000bf06270 */
[----:B------:R-:W-:Y:S01]  /*2110*/  ULDC.64 UR6, c[0x0][0x5d0] ;  /* 0x0001740000067ab9 */ /* 0x000fe20000000a00 */
[----:B------:R-:W-:Y:S01]  /*2120*/  ULDC UR11, c[0x0][0x284] ;  /* 0x0000a100000b7ab9 */ /* 0x000fe20000000800 */
[----:B------:R-:W-:Y:S01]  /*2130*/  @UP1 UIMAD.WIDE.U32 UR4, UR42, 0x24924925, URZ ;  /* 0x249249252a0418a5 */ /* 0x000fe2000f8e003f */
[----:B------:R-:W-:Y:S01]  /*2140*/  SHF.R.S32.HI R9, RZ, 0x1f, R8 ;  /* 0x0000001fff097819 */ /* 0x000fe20000011408 */
[----:B0-----:R-:W-:Y:S01]  /*2150*/  IMAD R0, R11, UR6, RZ ;  /* 0x000000060b007c24 */ /* 0x001fe2000f8e02ff */
[----:B------:R-:W-:Y:S01]  /*2160*/  UISETP.LT.U32.AND UP0, UPT, UR43, 0x7, UP0 ;  /* 0x000000072b00788c */ /* 0x000fe20008701070 */
[----:B------:R-:W-:Y:S01]  /*2170*/  ISETP.GE.OR P0, PT, R6, UR11, P0 ;  /* 0x0000000b06007c0c */ /* 0x000fe20008706670 */
[----:B------:R-:W-:Y:S01]  /*2180*/  @UP1 UIADD3 UR4, UR42, -UR5, URZ ;  /* 0x800000052a041290 */ /* 0x000fe2000fffe03f */
[C---:B------:R-:W-:Y:S01]  /*2190*/  IMAD R3, R101.reuse, UR7, R0 ;  /* 0x0000000765037c24 */ /* 0x040fe2000f8e0200 */
[----:B------:R-:W-:Y:S01]  /*21a0*/  ULDC.64 UR8, c[0x0][0x5c8] ;  /* 0x0001720000087ab9 */ /* 0x000fe20000000a00 */
[----:B------:R-:W-:Y:S01]  /*21b0*/  IMAD.WIDE.U32 R4, R101, UR6, R8 ;  /* 0x0000000665047c25 */ /* 0x000fe2000f8e0008 */
[----:B------:R-:W-:-:S02]  /*21c0*/  USEL UR6, URZ, 0x1, !UP0 ;  /* 0x000000013f067887 */ /* 0x000fc4000c000000 */
[----:B------:R-:W-:Y:S01]  /*21d0*/  @UP1 ULEA.HI UR4, UR4, UR5, URZ, 0x1f ;  /* 0x0000000504041291 */ /* 0x000fe2000f8ff83f */
[----:B------:R-:W-:Y:S01]  /*21e0*/  IMAD.WIDE R104, R103, 0x80, R88 ;  /* 0x0000008067687825 */ /* 0x000fe200078e0258 */
[----:B------:R-:W-:Y:S02]  /*21f0*/  ULOP3.LUT UR40, UR40, UR6, URZ, 0x3c, !UPT ;  /* 0x0000000628287292 */ /* 0x000fe4000f8e3c3f */
[----:B------:R-:W-:Y:S01]  /*2200*/  @UP1 USHF.R.U32.HI UR4, URZ, 0x2, UR4 ;  /* 0x000000023f041899 */ /* 0x000fe20008011604 */
[----:B------:R-:W-:Y:S02]  /*2210*/  IMAD.IADD R5, R5, 0x1, R3 ;  /* 0x0000000105057824 */ /* 0x000fe400078e0203 */
[----:B------:R-:W-:Y:S01]  /*2220*/  IMAD R3, R105, UR8, RZ ;  /* 0x0000000869037c24 */ /* 0x000fe2000f8e02ff */
[----:B------:R-:W-:Y:S01]  /*2230*/  @UP1 ULOP3.LUT UR40, UR40, 0x1, UR4, 0x78, !UPT ;  /* 0x0000000128281892 */ /* 0x000fe2000f8e7804 */
[----:B------:R-:W-:-:S04]  /*2240*/  IMAD.WIDE.U32 R106, R104, UR8, R4 ;  /* 0x00000008686a7c25 */ /* 0x000fc8000f8e0004 */
[----:B------:R-:W-:Y:S02]  /*2250*/  IMAD R7, R104, UR9, R3 ;  /* 0x0000000968077c24 */ /* 0x000fe4000f8e0203 */
[----:B------:R-:W-:Y:S01]  /*2260*/  IMAD.MOV.U32 R0, RZ, RZ, -0x1 ;  /* 0xffffffffff007424 */ /* 0x000fe200078e00ff */
[----:B------:R-:W-:Y:S06]  /*2270*/  @P0 BRA `(.L_x_34) ;  /* 0x00000040001c0947 */ /* 0x000fec0003800000 */
[----:B-----5:R-:W-:Y:S01]  /*2280*/  FSETP.NEU.AND P0, PT, R90, RZ, PT ;  /* 0x000000ff5a00720b */ /* 0x020fe20003f0d000 */
[----:B------:R-:W-:Y:S01]  /*2290*/  IMAD.IADD R4, R94, 0x1, -R100 ;  /* 0x000000015e047824 */ /* 0x000fe200078e0a64 */
[----:B------:R-:W-:Y:S01]  /*22a0*/  BSSY B0, `(.L_x_34) ;  /* 0x0000404000007945 */ /* 0x000fe20003800000 */
[----:B------:R-:W-:Y:S02]  /*22b0*/  IMAD.IADD R3, R99, 0x1, -R6 ;  /* 0x0000000163037824 */ /* 0x000fe400078e0a06 */
[----:B------:R-:W-:Y:S01]  /*22c0*/  IMAD.IADD R103, R107, 0x1, R7 ;  /* 0x000000016b677824 */ /* 0x000fe200078e0207 */
[----:B------:R-:W-:-:S04]  /*22d0*/  ISETP.GT.AND P2, PT, R4, RZ, PT ;  /* 0x000000ff0400720c */ /* 0x000fc80003f44270 */
[----:B------:R-:W-:-:S03]  /*22e0*/  ISETP.GT.AND P1, PT, R3, RZ, P2 ;  /* 0x000000ff0300720c */ /* 0x000fc60001724270 */
[----:B------:R-:W-:Y:S10]  /*22f0*/  @!P0 BRA `(.L_x_35) ;  /* 0x0000002c00288947 */ /* 0x000ff40003800000 */
[----:B------:R-:W0:Y:S01]  /*2300*/  LDC.64 R110, c[0x0][0x5b8] ;  /* 0x00016e00ff6e7b82 */ /* 0x000e220000000a00 */
[----:B------:R-:W-:-:S07]  /*2310*/  ULDC.64 UR4, c[0x0][0x5c0] ;  /* 0x0001700000047ab9 */ /* 0x000fce0000000a00 */
[----:B------:R-:W1:Y:S08]  /*2320*/  LDC.64 R112, c[0x0][0x5b0] ;  /* 0x00016c00ff707b82 */ /* 0x000e700000000a00 */
[----:B------:R-:W2:Y:S01]  /*2330*/  LDC.64 R114, c[0x0][0x5a8] ;  /* 0x00016a00ff727b82 */ /* 0x000ea20000000a00 */
[-C--:B0-----:R-:W-:Y:S02]  /*2340*/  IMAD R6, R11, R110.reuse, RZ ;  /* 0x0000006e0b067224 */ /* 0x081fe400078e02ff */
[----:B------:R-:W-:-:S04]  /*2350*/  IMAD.WIDE.U32 R108, R101, R110, R8 ;  /* 0x0000006e656c7225 */ /* 0x000fc800078e0008 */
[----:B------:R-:W-:Y:S02]  /*2360*/  IMAD R107, R101, R111, R6 ;  /* 0x0000006f656b7224 */ /* 0x000fe400078e0206 */
[-C--:B-1----:R-:W-:Y:S02]  /*2370*/  IMAD R5, R105, R112.reuse, RZ ;  /* 0x0000007069057224 */ /* 0x082fe400078e02ff */
[----:B------:R-:W-:Y:S02]  /*2380*/  IMAD.IADD R13, R109, 0x1, R107 ;  /* 0x000000016d0d7824 */ /* 0x000fe400078e026b */
[----:B------:R-:W-:Y:S02]  /*2390*/  IMAD.MOV.U32 R12, RZ, RZ, R108 ;  /* 0x000000ffff0c7224 */ /* 0x000fe400078e006c */
[C---:B------:R-:W-:Y:S02]  /*23a0*/  IMAD R111, R104.reuse, R113, R5 ;  /* 0x00000071686f7224 */ /* 0x040fe400078e0205 */
[----:B------:R-:W-:-:S04]  /*23b0*/  IMAD.WIDE.U32 R6, R104, R112, R12 ;  /* 0x0000007068067225 */ /* 0x000fc800078e000c */
[----:B------:R-:W-:Y:S01]  /*23c0*/  IMAD.IADD R5, R7, 0x1, R111 ;  /* 0x0000000107057824 */ /* 0x000fe200078e026f */
[----:B--2---:R-:W-:-:S04]  /*23d0*/  LEA R14, P0, R6, R114, 0x1 ;  /* 0x00000072060e7211 */ /* 0x004fc800078008ff */
[----:B------:R-:W-:-:S05]  /*23e0*/  LEA.HI.X R15, R6, R115, R5, 0x1, P0 ;  /* 0x00000073060f7211 */ /* 0x000fca00000f0c05 */
[----:B------:R0:W2:Y:S01]  /*23f0*/  @P1 LDG.E.LTC128B.U16 R5, desc[UR36][R14.64] ;  /* 0x000000240e051981 */ /* 0x0000a2000c1e1520 */
[----:B------:R-:W-:Y:S01]  /*2400*/  LEA R10, P0, R106, UR4, 0x1 ;  /* 0x000000046a0a7c11 */ /* 0x000fe2000f8008ff */
[----:B------:R-:W-:Y:S01]  /*2410*/  IMAD.WIDE.U32 R6, R104, R112, R8 ;  /* 0x0000007068067225 */ /* 0x000fe200078e0008 */
[----:B------:R-:W-:Y:S03]  /*2420*/  BSSY B1, `(.L_x_36) ;  /* 0x0000012000017945 */ /* 0x000fe60003800000 */
[----:B------:R-:W-:Y:S02]  /*2430*/  IMAD.IADD R7, R111, 0x1, R7 ;  /* 0x000000016f077824 */ /* 0x000fe400078e0207 */
[----:B------:R-:W-:Y:S01]  /*2440*/  IMAD.WIDE.U32 R20, R101, R110, R6 ;  /* 0x0000006e65147225 */ /* 0x000fe200078e0006 */
[----:B0-----:R-:W-:-:S03]  /*2450*/  SHF.L.U64.HI R15, R112, 0x3, R113 ;  /* 0x00000003700f7819 */ /* 0x001fc60000010271 */
[----:B------:R-:W-:Y:S01]  /*2460*/  IMAD.IADD R7, R107, 0x1, R21 ;  /* 0x000000016b077824 */ /* 0x000fe200078e0215 */
[----:B------:R-:W-:Y:S01]  /*2470*/  LEA R6, P4, R20, R114, 0x1 ;  /* 0x0000007214067211 */ /* 0x000fe200078808ff */
[----:B------:R-:W-:-:S03]  /*2480*/  IMAD.SHL.U32 R14, R112, 0x8, RZ ;  /* 0x00000008700e7824 */ /* 0x000fc600078e00ff */
[----:B------:R-:W-:Y:S01]  /*2490*/  LEA.HI.X R7, R20, R115, R7, 0x1, P4 ;  /* 0x0000007314077211 */ /* 0x000fe200020f0c07 */
[----:B--2---:R-:W-:-:S05]  /*24a0*/  HADD2.F32 R11, -RZ, R5.H0_H0 ;  /* 0x20000005ff0b7230 */ /* 0x004fca0000004100 */
[----:B------:R-:W-:-:S04]  /*24b0*/  FMUL R11, R11, R90 ;  /* 0x0000005a0b0b7220 */ /* 0x000fc80000400000 */
[----:B------:R-:W-:Y:S01]  /*24c0*/  FFMA R24, R24, R23, R11 ;  /* 0x0000001718187223 */ /* 0x000fe2000000000b */
[----:B------:R-:W-:Y:S02]  /*24d0*/  LEA.HI.X R11, R106, UR5, R103, 0x1, P0 ;  /* 0x000000056a0b7c11 */ /* 0x000fe400080f0c67 */
[----:B------:R-:W-:Y:S02]  /*24e0*/  ISETP.GT.AND P0, PT, R4, 0x1, PT ;  /* 0x000000010400780c */ /* 0x000fe40003f04270 */
[----:B------:R-:W-:Y:S02]  /*24f0*/  F2FP.F16.F32.PACK_AB R24, RZ, R24 ;  /* 0x00000018ff18723e */ /* 0x000fe400000000ff */
[----:B------:R-:W-:-:S03]  /*2500*/  ISETP.GT.AND P3, PT, R3, RZ, P0 ;  /* 0x000000ff0300720c */ /* 0x000fc60000764270 */
[----:B------:R0:W-:Y:S10]  /*2510*/  @P1 STG.E.U16 desc[UR36][R10.64], R24 ;  /* 0x000000180a001986 */ /* 0x0001f4000c101524 */
[----:B------:R-:W-:Y:S05]  /*2520*/  @!P3 BRA `(.L_x_37) ;  /* 0x000000000004b947 */ /* 0x000fea0003800000 */
[----:B------:R1:W5:Y:S02]  /*2530*/  LDG.E.LTC128B.U16 R5, desc[UR36][R6.64+0x2] ;  /* 0x0000022406057981 */ /* 0x000364000c1e1520 */
.L_x_37:
[----:B------:R-:W-:Y:S05]  /*2540*/  BSYNC B1 ;  /* 0x0000000000017941 */ /* 0x000fea0003800000 */
.L_x_36:
[----:B-----5:R-:W-:Y:S01]  /*2550*/  HADD2.F32 R103, -RZ, R5.H0_H0 ;  /* 0x20000005ff677230 */ /* 0x020fe20000004100 */
[----:B------:R-:W-:Y:S01]  /*2560*/  ISETP.GT.AND P2, PT, R3, 0x8, P2 ;  /* 0x000000080300780c */ /* 0x000fe20001744270 */
[----:B------:R-:W-:Y:S01]  /*2570*/  IMAD.WIDE.U32 R20, R104, R112, R14 ;  /* 0x0000007068147225 */ /* 0x000fe200078e000e */
[----:B0-----:R-:W-:-:S03]  /*2580*/  PRMT R24, R5, 0x7610, R24 ;  /* 0x0000761005187816 */ /* 0x001fc60000000018 */
[----:B------:R-:W-:Y:S01]  /*2590*/  FMUL R12, R103, R90 ;  /* 0x0000005a670c7220 */ /* 0x000fe20000400000 */
[----:B------:R-:W-:Y:S01]  /*25a0*/  IMAD.IADD R111, R111, 0x1, R21 ;  /* 0x000000016f6f7824 */ /* 0x000fe200078e0215 */
[----:B------:R-:W-:Y:S02]  /*25b0*/  IADD3 R108, P1, R108, R20, RZ ;  /* 0x000000146c6c7210 */ /* 0x000fe40007f3e0ff */
[----:B------:R-:W-:-:S03]  /*25c0*/  FFMA R12, R25, R23, R12 ;  /* 0x00000017190c7223 */ /* 0x000fc6000000000c */
[----:B------:R-:W-:Y:S01]  /*25d0*/  IMAD.X R13, R111, 0x1, R13, P1 ;  /* 0x000000016f0d7824 */ /* 0x000fe200008e060d */
[C---:B------:R-:W-:Y:S02]  /*25e0*/  LEA R14, P1, R108.reuse, R114, 0x1 ;  /* 0x000000726c0e7211 */ /* 0x040fe400078208ff */
[----:B------:R-:W-:Y:S02]  /*25f0*/  F2FP.F16.F32.PACK_AB R12, RZ, R12 ;  /* 0x0000000cff0c723e */ /* 0x000fe400000000ff */
[----:B------:R-:W-:Y:S02]  /*2600*/  LEA.HI.X R15, R108, R115, R13, 0x1, P1 ;  /* 0x000000736c0f7211 */ /* 0x000fe400008f0c0d */
[----:B------:R-:W-:-:S05]  /*2610*/  PRMT R21, R12, 0x7610, R21 ;  /* 0x000076100c157816 */ /* 0x000fca0000000015 */
[----:B------:R0:W-:Y:S04]  /*2620*/  @P3 STG.E.U16 desc[UR36][R10.64+0x2], R21 ;  /* 0x000002150a003986 */ /* 0x0001e8000c101524 */
[----:B------:R-:W2:Y:S01]  /*2630*/  @P2 LDG.E.LTC128B.U16 R24, desc[UR36][R14.64] ;  /* 0x000000240e182981 */ /* 0x000ea2000c1e1520 */
[----:B------:R-:W-:Y:S01]  /*2640*/  IADD3 R20, P1, R8, R20, RZ ;  /* 0x0000001408147210 */ /* 0x000fe20007f3e0ff */
[----:B------:R-:W-:Y:S01]  /*2650*/  BSSY B1, `(.L_x_38) ;  /* 0x0000011000017945 */ /* 0x000fe20003800000 */
[----:B------:R-:W-:Y:S02]  /*2660*/  SHF.L.U64.HI R13, R91, 0x1, R92 ;  /* 0x000000015b0d7819 */ /* 0x000fe4000001025c */
[----:B------:R-:W-:Y:S01]  /*2670*/  ISETP.GT.AND P0, PT, R3, 0x8, P0 ;  /* 0x000000080300780c */ /* 0x000fe20000704270 */
[----:B0-----:R-:W-:Y:S01]  /*2680*/  IMAD.X R21, R9, 0x1, R111, P1 ;  /* 0x0000000109157824 */ /* 0x001fe200008e066f */
[----:B------:R-:W-:Y:S01]  /*2690*/  LEA R12, P1, R91, R10, 0x1 ;  /* 0x0000000a5b0c7211 */ /* 0x000fe200078208ff */
[----:B------:R-:W-:-:S04]  /*26a0*/  IMAD.WIDE.U32 R20, R101, R110, R20 ;  /* 0x0000006e65147225 */ /* 0x000fc800078e0014 */
[----:B------:R-:W-:Y:S01]  /*26b0*/  IMAD.X R13, R13, 0x1, R11, P1 ;  /* 0x000000010d0d7824 */ /* 0x000fe200008e060b */
[----:B------:R-:W-:Y:S01]  /*26c0*/  LEA R8, P3, R20, R114, 0x1 ;  /* 0x0000007214087211 */ /* 0x000fe200078608ff */
[----:B------:R-:W-:-:S05]  /*26d0*/  IMAD.IADD R9, R107, 0x1, R21 ;  /* 0x000000016b097824 */ /* 0x000fca00078e0215 */
[----:B------:R-:W-:Y:S01]  /*26e0*/  LEA.HI.X R9, R20, R115, R9, 0x1, P3 ;  /* 0x0000007314097211 */ /* 0x000fe200018f0c09 */
[----:B--2---:R-:W-:-:S05]  /*26f0*/  HADD2.F32 R5, -RZ, R24.H0_H0 ;  /* 0x20000018ff057230 */ /* 0x004fca0000004100 */
[----:B------:R-:W-:-:S04]  /*2700*/  FMUL R5, R5, R90 ;  /* 0x0000005a05057220 */ /* 0x000fc80000400000 */
[----:B------:R-:W-:-:S05]  /*2710*/  FFMA R5, R26, R23, R5 ;  /* 0x000000171a057223 */ /* 0x000fca0000000005 */
[----:B------:R-:W-:-:S05]  /*2720*/  F2FP.F16.F32.PACK_AB R5, RZ, R5 ;  /* 0x00000005ff05723e */ /* 0x000fca00000000ff */
[----:B------:R0:W-:Y:S01]  /*2730*/  @P2 STG.E.U16 desc[UR36][R12.64], R5 ;  /* 0x000000050c002986 */ /* 0x0001e2000c101524 */
[----:B------:R-:W-:Y:S05]  /*2740*/  @!P0 BRA `(.L_x_39) ;  /* 0x0000000000048947 */ /* 0x000fea0003800000 */
[----:B------:R2:W5:Y:S02]  /*2750*/  LDG.E.LTC128B.U16 R24, desc[UR36][R8.64+0x2] ;  /* 0x0000022408187981 */ /* 0x000564000c1e1520 */
.L_x_39:
[----:B------:R-:W-:Y:S05]  /*2760*/  BSYNC B1 ;  /* 0x0000000000017941 */ /* 0x000fea0003800000 */
.L_x_38:
[----:B0----5:R-:W-:Y:S01]  /*2770*/  HADD2.F32 R5, -RZ, R24.H0_H0 ;  /* 0x20000018ff057230 */ /* 0x021fe20000004100 */
[----:B------:R-:W-:Y:S01]  /*2780*/  ISETP.GT.AND P1, PT, R4, 0x8, PT ;  /* 0x000000080400780c */ /* 0x000fe20003f24270 */
[----:B------:R-:W-:Y:S03]  /*2790*/  BSSY B1, `(.L_x_40) ;  /* 0x0000008000017945 */ /* 0x000fe60003800000 */
[----:B------:R-:W-:Y:S01]  /*27a0*/  FMUL R14, R5, R90 ;  /* 0x0000005a050e7220 */ /* 0x000fe20000400000 */
[----:B------:R-:W-:-:S03]  /*27b0*/  ISETP.GT.AND P2, PT, R3, RZ, P1 ;  /* 0x000000ff0300720c */ /* 0x000fc60000f44270 */
[----:B------:R-:W-:-:S05]  /*27c0*/  FFMA R14, R27, R23, R14 ;  /* 0x000000171b0e7223 */ /* 0x000fca000000000e */
[----:B------:R-:W-:-:S05]  /*27d0*/  F2FP.F16.F32.PACK_AB R14, RZ, R14 ;  /* 0x0000000eff0e723e */ /* 0x000fca00000000ff */
[----:B------:R0:W-:Y:S01]  /*27e0*/  @P0 STG.E.U16 desc[UR36][R12.64+0x2], R14 ;  /* 0x0000020e0c000986 */ /* 0x0001e2000c101524 */
[----:B------:R-:W-:Y:S05]  /*27f0*/  @!P2 BRA `(.L_x_41) ;  /* 0x000000000004a947 */ /* 0x000fea0003800000 */
[----:B------:R3:W5:Y:S02]  /*2800*/  LDG.E.LTC128B.U16 R24, desc[UR36][R6.64+0x10] ;  /* 0x0000102406187981 */ /* 0x000764000c1e1520 */
.L_x_41:
[----:B------:R-:W-:Y:S05]  /*2810*/  BSYNC B1 ;  /* 0x0000000000017941 */ /* 0x000fea0003800000 */
.L_x_40:
[----:B-----5:R-:W-:Y:S01]  /*2820*/  HADD2.F32 R5, -RZ, R24.H0_H0 ;  /* 0x20000018ff057230 */ /* 0x020fe20000004100 */
        /* <DEDUP_REMOVED lines=9> */
.L_x_43:
[----:B------:R-:W-:Y:S05]  /*28c0*/  BSYNC B1 ;  /* 0x0000000000017941 */ /* 0x000fea0003800000 */
.L_x_42:
[----:B----45:R-:W-:Y:S01]  /*28d0*/  HADD2.F32 R5, -RZ, R24.H0_H0 ;  /* 0x20000018ff057230 */ /* 0x030fe20000004100 */
[----:B------:R-:W-:Y:S01]  /*28e0*/  ISETP.GT.AND P1, PT, R3, 0x8, P1 ;  /* 0x000000080300780c */ /* 0x000fe20000f24270 */
[----:B------:R-:W-:Y:S03]  /*28f0*/  BSSY B1, `(.L_x_44) ;  /* 0x0000007000017945 */ /* 0x000fe60003800000 */
[----:B0-----:R-:W-:-:S04]  /*2900*/  FMUL R14, R5, R90 ;  /* 0x0000005a050e7220 */ /* 0x001fc80000400000 */
[----:B------:R-:W-:-:S05]  /*2910*/  FFMA R14, R29, R23, R14 ;  /* 0x000000171d0e7223 */ /* 0x000fca000000000e */
[----:B------:R-:W-:-:S05]  /*2920*/  F2FP.F16.F32.PACK_AB R14, RZ, R14 ;  /* 0x0000000eff0e723e */ /* 0x000fca00000000ff */
[----:B------:R0:W-:Y:S01]  /*2930*/  @P3 STG.E.U16 desc[UR36][R10.64+0x12], R14 ;  /* 0x0000120e0a003986 */ /* 0x0001e2000c101524 */
[----:B------:R-:W-:Y:S05]  /*2940*/  @!P1 BRA `(.L_x_45) ;  /* 0x0000000000049947 */ /* 0x000fea0003800000 */
[----:B------:R4:W5:Y:S02]  /*2950*/  LDG.E.LTC128B.U16 R24, desc[UR36][R8.64+0x10] ;  /* 0x0000102408187981 */ /* 0x000964000c1e1520 */
.L_x_45:
[----:B------:R-:W-:Y:S05]  /*2960*/  BSYNC B1 ;  /* 0x0000000000017941 */ /* 0x000fea0003800000 */
.L_x_44:
[----:B-----5:R-:W-:Y:S01]  /*2970*/  HADD2.F32 R5, -RZ, R24.H0_H0 ;  /* 0x20000018ff057230 */ /* 0x020fe20000004100 */
[----:B------:R-:W-:Y:S01]  /*2980*/  ISETP.GT.AND P0, PT, R3, 0x8, P0 ;  /* 0x000000080300780c */ /* 0x000fe20000704270 */
[----:B------:R-:W-:Y:S03]  /*2990*/  BSSY B1, `(.L_x_46) ;  /* 0x0000007000017945 */ /* 0x000fe60003800000 */
[----:B------:R-:W-:-:S04]  /*29a0*/  FMUL R5, R5, R90 ;  /* 0x0000005a05057220 */ /* 0x000fc80000400000 */
[----:B------:R-:W-:-:S05]  /*29b0*/  FFMA R5, R30, R23, R5 ;  /* 0x000000171e057223 */ /* 0x000fca0000000005 */
[----:B------:R-:W-:-:S05]  /*29c0*/  F2FP.F16.F32.PACK_AB R5, RZ, R5 ;  /* 0x00000005ff05723e */ /* 0x000fca00000000ff */
[----:B------:R0:W-:Y:S01]  /*29d0*/  @P1 STG.E.U16 desc[UR36][R12.64+0x10], R5 ;  /* 0x000010050c001986 */ /* 0x0001e2000c101524 */
[----:B------:R-:W-:Y:S05]  /*29e0*/  @!P0 BRA `(.L_x_47) ;  /* 0x0000000000048947 */ /* 0x000fea0003800000 */
[----:B------:R0:W5:Y:S02]  /*29f0*/  LDG.E.LTC128B.U16 R24, desc[UR36][R8.64+0x12] ;  /* 0x0000122408187981 */ /* 0x000164000c1e1520 */
.L_x_47:
[----:B------:R-:W-:Y:S05]  /*2a00*/  BSYNC B1 ;  /* 0x0000000000017941 */ /* 0x000fea0003800000 */
.L_x_46:
        /* <DEDUP_REMOVED lines=10> */
.L_x_49:
[----:B------:R-:W-:Y:S05]  /*2ab0*/  BSYNC B1 ;  /* 0x0000000000017941 */ /* 0x000fea0003800000 */
.L_x_48:
        /* <DEDUP_REMOVED lines=10> */
.L_x_51:
[----:B------:R-:W-:Y:S05]  /*2b60*/  BSYNC B1 ;  /* 0x0000000000017941 */ /* 0x000fea0003800000 */
.L_x_50:
[----:B0----5:R-:W-:Y:S01]  /*2b70*/  HADD2.F32 R5, -RZ, R24.H0_H0 ;  /* 0x20000018ff057230 */ /* 0x021fe20000004100 */
        /* <DEDUP_REMOVED lines=8> */
.L_x_53:
[----:B------:R-:W-:Y:S05]  /*2c00*/  BSYNC B1 ;  /* 0x0000000000017941 */ /* 0x000fea0003800000 */
.L_x_52:
        /* <DEDUP_REMOVED lines=9> */
.L_x_55:
[----:B------:R-:W-:Y:S05]  /*2ca0*/  BSYNC B1 ;  /* 0x0000000000017941 */ /* 0x000fea0003800000 */
.L_x_54:
        /* <DEDUP_REMOVED lines=10> */
.L_x_57:
[----:B------:R-:W-:Y:S05]  /*2d50*/  BSYNC B1 ;  /* 0x0000000000017941 */ /* 0x000fea0003800000 */
.L_x_56:
        /* <DEDUP_REMOVED lines=10> */
.L_x_59:
[----:B------:R-:W-:Y:S05]  /*2e00*/  BSYNC B1 ;  /* 0x0000000000017941 */ /* 0x000fea0003800000 */
.L_x_58:
        /* <DEDUP_REMOVED lines=9> */
.L_x_61:
[----:B------:R-:W-:Y:S05]  /*2ea0*/  BSYNC B1 ;  /* 0x0000000000017941 */ /* 0x000fea0003800000 */
.L_x_60:
        /* <DEDUP_REMOVED lines=9> */
.L_x_63:
[----:B------:R-:W-:Y:S05]  /*2f40*/  BSYNC B1 ;  /* 0x0000000000017941 */ /* 0x000fea0003800000 */
.L_x_62:
        /* <DEDUP_REMOVED lines=10> */
.L_x_65:
[----:B------:R-:W-:Y:S05]  /*2ff0*/  BSYNC B1 ;  /* 0x0000000000017941 */ /* 0x000fea0003800000 */
.L_x_64:
        /* <DEDUP_REMOVED lines=10> */
.L_x_67:
[----:B------:R-:W-:Y:S05]  /*30a0*/  BSYNC B1 ;  /* 0x0000000000017941 */ /* 0x000fea0003800000 */
.L_x_66:
        /* <DEDUP_REMOVED lines=9> */
.L_x_69:
[----:B------:R-:W-:Y:S05]  /*3140*/  BSYNC B1 ;  /* 0x0000000000017941 */ /* 0x000fea0003800000 */
.L_x_68:
        /* <DEDUP_REMOVED lines=9> */
.L_x_71:
[----:B------:R-:W-:Y:S05]  /*31e0*/  BSYNC B1 ;  /* 0x0000000000017941 */ /* 0x000fea0003800000 */
.L_x_70:
        /* <DEDUP_REMOVED lines=10> */
.L_x_73:
[----:B------:R-:W-:Y:S05]  /*3290*/  BSYNC B1 ;  /* 0x0000000000017941 */ /* 0x000fea0003800000 */
.L_x_72:
        /* <DEDUP_REMOVED lines=10> */
.L_x_75:
[----:B------:R-:W-:Y:S05]  /*3340*/  BSYNC B1 ;  /* 0x0000000000017941 */ /* 0x000fea0003800000 */
.L_x_74:
        /* <DEDUP_REMOVED lines=9> */
.L_x_77:
[----:B------:R-:W-:Y:S05]  /*33e0*/  BSYNC B1 ;  /* 0x0000000000017941 */ /* 0x000fea0003800000 */
.L_x_76:
        /* <DEDUP_REMOVED lines=9> */
.L_x_79:
[----:B------:R-:W-:Y:S05]  /*3480*/  BSYNC B1 ;  /* 0x0000000000017941 */ /* 0x000fea0003800000 */
.L_x_78:
        /* <DEDUP_REMOVED lines=10> */
.L_x_81:
[----:B------:R-:W-:Y:S05]  /*3530*/  BSYNC B1 ;  /* 0x0000000000017941 */ /* 0x000fea0003800000 */
.L_x_80:
        /* <DEDUP_REMOVED lines=10> */
.L_x_83:
[----:B------:R-:W-:Y:S05]  /*35e0*/  BSYNC B1 ;  /* 0x0000000000017941 */ /* 0x000fea0003800000 */
.L_x_82:
        /* <DEDUP_REMOVED lines=9> */
.L_x_85:
[----:B------:R-:W-:Y:S05]  /*3680*/  BSYNC B1 ;  /* 0x0000000000017941 */ /* 0x000fea0003800000 */
.L_x_84:
        /* <DEDUP_REMOVED lines=9> */
.L_x_87:
[----:B------:R-:W-:Y:S05]  /*3720*/  BSYNC B1 ;  /* 0x0000000000017941 */ /* 0x000fea0003800000 */
.L_x_86:
        /* <DEDUP_REMOVED lines=10> */
.L_x_89:
[----:B------:R-:W-:Y:S05]  /*37d0*/  BSYNC B1 ;  /* 0x0000000000017941 */ /* 0x000fea0003800000 */
.L_x_88:
        /* <DEDUP_REMOVED lines=10> */
.L_x_91:
[----:B------:R-:W-:Y:S05]  /*3880*/  BSYNC B1 ;  /* 0x0000000000017941 */ /* 0x000fea0003800000 */
.L_x_90:
        /* <DEDUP_REMOVED lines=9> */
.L_x_93:
[----:B------:R-:W-:Y:S05]  /*3920*/  BSYNC B1 ;  /* 0x0000000000017941 */ /* 0x000fea0003800000 */
.L_x_92:
        /* <DEDUP_REMOVED lines=9> */
.L_x_95:
[----:B------:R-:W-:Y:S05]  /*39c0*/  BSYNC B1 ;  /* 0x0000000000017941 */ /* 0x000fea0003800000 */
.L_x_94:
        /* <DEDUP_REMOVED lines=10> */
.L_x_97:
[----:B------:R-:W-:Y:S05]  /*3a70*/  BSYNC B1 ;  /* 0x0000000000017941 */ /* 0x000fea0003800000 */
.L_x_96:
        /* <DEDUP_REMOVED lines=10> */
.L_x_99:
[----:B------:R-:W-:Y:S05]  /*3b20*/  BSYNC B1 ;  /* 0x0000000000017941 */ /* 0x000fea0003800000 */
.L_x_98:
        /* <DEDUP_REMOVED lines=9> */
.L_x_101:
[----:B------:R-:W-:Y:S05]  /*3bc0*/  BSYNC B1 ;  /* 0x0000000000017941 */ /* 0x000fea0003800000 */
.L_x_100:
        /* <DEDUP_REMOVED lines=9> */
.L_x_103:
[----:B------:R-:W-:Y:S05]  /*3c60*/  BSYNC B1 ;  /* 0x0000000000017941 */ /* 0x000fea0003800000 */
.L_x_102:
        /* <DEDUP_REMOVED lines=10> */
.L_x_105:
[----:B------:R-:W-:Y:S05]  /*3d10*/  BSYNC B1 ;  /* 0x0000000000017941 */ /* 0x000fea0003800000 */
.L_x_104:
        /* <DEDUP_REMOVED lines=10> */
.L_x_107:
[----:B------:R-:W-:Y:S05]  /*3dc0*/  BSYNC B1 ;  /* 0x0000000000017941 */ /* 0x000fea0003800000 */
.L_x_106:
        /* <DEDUP_REMOVED lines=9> */
.L_x_109:
[----:B------:R-:W-:Y:S05]  /*3e60*/  BSYNC B1 ;  /* 0x0000000000017941 */ /* 0x000fea0003800000 */
.L_x_108:
        /* <DEDUP_REMOVED lines=9> */
.L_x_111:
[----:B------:R-:W-:Y:S05]  /*3f00*/  BSYNC B1 ;  /* 0x0000000000017941 */ /* 0x000fea0003800000 */
.L_x_110:
        /* <DEDUP_REMOVED lines=10> */
.L_x_113:
[----:B------:R-:W-:Y:S05]  /*3fb0*/  BSYNC B1 ;  /* 0x0000000000017941 */ /* 0x000fea0003800000 */
.L_x_112:
        /* <DEDUP_REMOVED lines=10> */
.L_x_115:
[----:B------:R-:W-:Y:S05]  /*4060*/  BSYNC B1 ;  /* 0x0000000000017941 */ /* 0x000fea0003800000 */
.L_x_114:
        /* <DEDUP_REMOVED lines=9> */
.L_x_117:
[----:B------:R-:W-:Y:S05]  /*4100*/  BSYNC B1 ;  /* 0x0000000000017941 */ /* 0x000fea0003800000 */
.L_x_116:
        /* <DEDUP_REMOVED lines=9> */
.L_x_119:
[----:B------:R-:W-:Y:S05]  /*41a0*/  BSYNC B1 ;  /* 0x0000000000017941 */ /* 0x000fea0003800000 */
.L_x_118:
        /* <DEDUP_REMOVED lines=10> */
.L_x_121:
[----:B------:R-:W-:Y:S05]  /*4250*/  BSYNC B1 ;  /* 0x0000000000017941 */ /* 0x000fea0003800000 */
.L_x_120:
        /* <DEDUP_REMOVED lines=10> */
.L_x_123:
[----:B------:R-:W-:Y:S05]  /*4300*/  BSYNC B1 ;  /* 0x0000000000017941 */ /* 0x000fea0003800000 */
.L_x_122:
        /* <DEDUP_REMOVED lines=9> */
.L_x_125:
[----:B------:R-:W-:Y:S05]  /*43a0*/  BSYNC B1 ;  /* 0x0000000000017941 */ /* 0x000fea0003800000 */
.L_x_124:
        /* <DEDUP_REMOVED lines=9> */
.L_x_127:
[----:B------:R-:W-:Y:S05]  /*4440*/  BSYNC B1 ;  /* 0x0000000000017941 */ /* 0x000fea0003800000 */
.L_x_126:
        /* <DEDUP_REMOVED lines=10> */
.L_x_129:
[----:B------:R-:W-:Y:S05]  /*44f0*/  BSYNC B1 ;  /* 0x0000000000017941 */ /* 0x000fea0003800000 */
.L_x_128:
        /* <DEDUP_REMOVED lines=10> */
.L_x_131:
[----:B------:R-:W-:Y:S05]  /*45a0*/  BSYNC B1 ;  /* 0x0000000000017941 */ /* 0x000fea0003800000 */
.L_x_130:
        /* <DEDUP_REMOVED lines=9> */
.L_x_133:
[----:B------:R-:W-:Y:S05]  /*4640*/  BSYNC B1 ;  /* 0x0000000000017941 */ /* 0x000fea0003800000 */
.L_x_132:
        /* <DEDUP_REMOVED lines=9> */
.L_x_135:
[----:B------:R-:W-:Y:S05]  /*46e0*/  BSYNC B1 ;  /* 0x0000000000017941 */ /* 0x000fea0003800000 */
.L_x_134:
        /* <DEDUP_REMOVED lines=10> */
.L_x_137:
[----:B------:R-:W-:Y:S05]  /*4790*/  BSYNC B1 ;  /* 0x0000000000017941 */ /* 0x000fea0003800000 */
.L_x_136:
        /* <DEDUP_REMOVED lines=10> */
.L_x_139:
[----:B------:R-:W-:Y:S05]  /*4840*/  BSYNC B1 ;  /* 0x0000000000017941 */ /* 0x000fea0003800000 */
.L_x_138:
        /* <DEDUP_REMOVED lines=9> */
.L_x_141:
[----:B------:R-:W-:Y:S05]  /*48e0*/  BSYNC B1 ;  /* 0x0000000000017941 */ /* 0x000fea0003800000 */
.L_x_140:
        /* <DEDUP_REMOVED lines=9> */
.L_x_143:
[----:B------:R-:W-:Y:S05]  /*4980*/  BSYNC B1 ;  /* 0x0000000000017941 */ /* 0x000fea0003800000 */
.L_x_142:
        /* <DEDUP_REMOVED lines=10> */
.L_x_145:
[----:B------:R-:W-:Y:S05]  /*4a30*/  BSYNC B1 ;  /* 0x0000000000017941 */ /* 0x000fea0003800000 */
.L_x_144:
        /* <DEDUP_REMOVED lines=10> */
.L_x_147:
[----:B------:R-:W-:Y:S05]  /*4ae0*/  BSYNC B1 ;  /* 0x0000000000017941 */ /* 0x000fea0003800000 */
.L_x_146:
        /* <DEDUP_REMOVED lines=9> */
.L_x_149:
[----:B------:R-:W-:Y:S05]  /*4b80*/  BSYNC B1 ;  /* 0x0000000000017941 */ /* 0x000fea0003800000 */
.L_x_148:
        /* <DEDUP_REMOVED lines=9> */
.L_x_151:
[----:B------:R-:W-:Y:S05]  /*4c20*/  BSYNC B1 ;  /* 0x0000000000017941 */ /* 0x000fea0003800000 */
.L_x_150:
        /* <DEDUP_REMOVED lines=10> */
.L_x_153:
[----:B------:R-:W-:Y:S05]  /*4cd0*/  BSYNC B1 ;  /* 0x0000000000017941 */ /* 0x000fea0003800000 */
.L_x_152:
[----:B-----5:R-:W-:Y:S01]  /*4ce0*/  HADD2.F32 R5, -RZ, R24.H0_H0 ;  /* 0x20000018ff057230 */ /* 0x020fe20000004100 */
[----:B------:R-:W-:Y:S01]  /*4cf0*/  ISETP.GT.AND P0, PT, R4, 0x79, PT ;  /* 0x000000790400780c */ /* 0x000fe20003f04270 */
[----:B------:R-:W-:Y:S01]  /*4d00*/  @P2 IMAD.MOV.U32 R4, RZ, RZ, R10 ;  /* 0x000000ffff042224 */ /* 0x000fe200078e000a */
[----:B------:R-:W-:Y:S02]  /*4d10*/  BSSY B1, `(.L_x_154) ;  /* 0x000000a000017945 */ /* 0x000fe40003800000 */
[----:B------:R-:W-:Y:S01]  /*4d20*/  FMUL R5, R5, R90 ;  /* 0x0000005a05057220 */ /* 0x000fe20000400000 */
[----:B------:R-:W-:-:S03]  /*4d30*/  ISETP.GT.AND P3, PT, R3, RZ, P0 ;  /* 0x000000ff0300720c */ /* 0x000fc60000764270 */
[----:B------:R-:W-:-:S05]  /*4d40*/  FFMA R5, R84, R23, R5 ;  /* 0x0000001754057223 */ /* 0x000fca0000000005 */
[----:B------:R-:W-:-:S04]  /*4d50*/  F2FP.F16.F32.PACK_AB R5, RZ, R5 ;  /* 0x00000005ff05723e */ /* 0x000fc800000000ff */
[----:B0-----:R-:W-:Y:S01]  /*4d60*/  PRMT R14, R5, 0x7610, R14 ;  /* 0x00007610050e7816 */ /* 0x001fe2000000000e */
[----:B------:R-:W-:-:S05]  /*4d70*/  @P2 IMAD.MOV.U32 R5, RZ, RZ, R11 ;  /* 0x000000ffff052224 */ /* 0x000fca00078e000b */
[----:B------:R0:W-:Y:S01]  /*4d80*/  @P2 STG.E.U16 desc[UR36][R4.64+0xf0], R14 ;  /* 0x0000f00e04002986 */ /* 0x0001e2000c101524 */
[----:B------:R-:W-:Y:S05]  /*4d90*/  @!P3 BRA `(.L_x_155) ;  /* 0x000000000004b947 */ /* 0x000fea0003800000 */
[----:B------:R0:W5:Y:S02]  /*4da0*/  LDG.E.LTC128B.U16 R24, desc[UR36][R6.64+0xf2] ;  /* 0x0000f22406187981 */ /* 0x000164000c1e1520 */
.L_x_155:
[----:B------:R-:W-:Y:S05]  /*4db0*/  BSYNC B1 ;  /* 0x0000000000017941 */ /* 0x000fea0003800000 */
.L_x_154:
        /* <DEDUP_REMOVED lines=9> */
.L_x_157:
[----:B------:R-:W-:Y:S05]  /*4e50*/  BSYNC B1 ;  /* 0x0000000000017941 */ /* 0x000fea0003800000 */
.L_x_156:
[----:B-----5:R-:W-:Y:S01]  /*4e60*/  HADD2.F32 R5, -RZ, R24.H0_H0 ;  /* 0x20000018ff057230 */ /* 0x020fe20000004100 */
[----:B------:R-:W-:Y:S01]  /*4e70*/  ISETP.GT.AND P0, PT, R3, 0x8, P0 ;  /* 0x000000080300780c */ /* 0x000fe20000704270 */
[----:B0-----:R-:W-:Y:S01]  /*4e80*/  @P1 IMAD.MOV.U32 R4, RZ, RZ, R12 ;  /* 0x000000ffff041224 */ /* 0x001fe200078e000c */
[----:B------:R-:W-:Y:S02]  /*4e90*/  BSSY B1, `(.L_x_158) ;  /* 0x0000009000017945 */ /* 0x000fe40003800000 */
[----:B------:R-:W-:-:S04]  /*4ea0*/  FMUL R5, R5, R90 ;  /* 0x0000005a05057220 */ /* 0x000fc80000400000 */
[----:B------:R-:W-:-:S05]  /*4eb0*/  FFMA R5, R86, R23, R5 ;  /* 0x0000001756057223 */ /* 0x000fca0000000005 */
[----:B------:R-:W-:-:S04]  /*4ec0*/  F2FP.F16.F32.PACK_AB R5, RZ, R5 ;  /* 0x00000005ff05723e */ /* 0x000fc800000000ff */
[----:B-1-3--:R-:W-:Y:S01]  /*4ed0*/  PRMT R6, R5, 0x7610, R6 ;  /* 0x0000761005067816 */ /* 0x00afe20000000006 */
[----:B------:R-:W-:-:S05]  /*4ee0*/  @P1 IMAD.MOV.U32 R5, RZ, RZ, R13 ;  /* 0x000000ffff051224 */ /* 0x000fca00078e000d */
[----:B------:R0:W-:Y:S01]  /*4ef0*/  @P1 STG.E.U16 desc[UR36][R4.64+0xf0], R6 ;  /* 0x0000f00604001986 */ /* 0x0001e2000c101524 */
[----:B------:R-:W-:Y:S05]  /*4f00*/  @!P0 BRA `(.L_x_159) ;  /* 0x0000000000048947 */ /* 0x000fea0003800000 */
[----:B------:R1:W5:Y:S02]  /*4f10*/  LDG.E.LTC128B.U16 R24, desc[UR36][R8.64+0xf2] ;  /* 0x0000f22408187981 */ /* 0x000364000c1e1520 */
.L_x_159:
[----:B------:R-:W-:Y:S05]  /*4f20*/  BSYNC B1 ;  /* 0x0000000000017941 */ /* 0x000fea0003800000 */
.L_x_158:
[----:B------:R-:W-:Y:S05]  /*4f30*/  @!P0 BRA `(.L_x_160) ;  /* 0x0000001000e88947 */ /* 0x000fea0003800000 */
[----:B-----5:R-:W-:-:S05]  /*4f40*/  HADD2.F32 R3, -RZ, R24.H0_H0 ;  /* 0x20000018ff037230 */ /* 0x020fca0000004100 */
[----:B0-----:R-:W-:-:S04]  /*4f50*/  FMUL R4, R3, R90 ;  /* 0x0000005a03047220 */ /* 0x001fc80000400000 */
[----:B------:R-:W-:-:S05]  /*4f60*/  FFMA R4, R87, R23, R4 ;  /* 0x0000001757047223 */ /* 0x000fca0000000004 */
[----:B------:R-:W-:-:S05]  /*4f70*/  F2FP.F16.F32.PACK_AB R4, RZ, R4 ;  /* 0x00000004ff04723e */ /* 0x000fca00000000ff */
[----:B------:R3:W-:Y:S01]  /*4f80*/  STG.E.U16 desc[UR36][R12.64+0xf2], R4 ;  /* 0x0000f2040c007986 */ /* 0x0007e2000c101524 */
[----:B------:R-:W-:Y:S05]  /*4f90*/  BRA `(.L_x_160) ;  /* 0x0000001000d07947 */ /* 0x000fea0003800000 */
.L_x_35:
[----:B------:R-:W-:Y:S01]  /*4fa0*/  ISETP.GT.AND P3, PT, R4, 0x1, PT ;  /* 0x000000010400780c */ /* 0x000fe20003f64270 */
[----:B------:R-:W-:Y:S01]  /*4fb0*/  ULDC.64 UR4, c[0x0][0x5c0] ;  /* 0x0001700000047ab9 */ /* 0x000fe20000000a00 */
[-C--:B------:R-:W-:Y:S01]  /*4fc0*/  FMUL R24, R24, R23.reuse ;  /* 0x0000001718187220 */ /* 0x080fe20000400000 */
[----:B------:R-:W-:Y:S01]  /*4fd0*/  LEA R6, P4, R106, UR4, 0x1 ;  /* 0x000000046a067c11 */ /* 0x000fe2000f8808ff */
[-C--:B------:R-:W-:Y:S01]  /*4fe0*/  FMUL R25, R25, R23.reuse ;  /* 0x0000001719197220 */ /* 0x080fe20000400000 */
[----:B------:R-:W-:Y:S01]  /*4ff0*/  ISETP.GT.AND P0, PT, R3, RZ, P3 ;  /* 0x000000ff0300720c */ /* 0x000fe20001f04270 */
[-C--:B------:R-:W-:Y:S01]  /*5000*/  FMUL R26, R26, R23.reuse ;  /* 0x000000171a1a7220 */ /* 0x080fe20000400000 */
[----:B------:R-:W-:Y:S01]  /*5010*/  F2FP.F16.F32.PACK_AB R24, RZ, R24 ;  /* 0x00000018ff18723e */ /* 0x000fe200000000ff */
[-C--:B------:R-:W-:Y:S01]  /*5020*/  FMUL R27, R27, R23.reuse ;  /* 0x000000171b1b7220 */ /* 0x080fe20000400000 */
[----:B------:R-:W-:Y:S01]  /*5030*/  LEA.HI.X R7, R106, UR5, R103, 0x1, P4 ;  /* 0x000000056a077c11 */ /* 0x000fe2000a0f0c67 */
[----:B------:R-:W-:Y:S01]  /*5040*/  FMUL R28, R28, R23 ;  /* 0x000000171c1c7220 */ /* 0x000fe20000400000 */
[----:B------:R-:W-:Y:S01]  /*5050*/  F2FP.F16.F32.PACK_AB R25, RZ, R25 ;  /* 0x00000019ff19723e */ /* 0x000fe200000000ff */
[-C--:B------:R-:W-:Y:S01]  /*5060*/  FMUL R29, R29, R23.reuse ;  /* 0x000000171d1d7220 */ /* 0x080fe20000400000 */
[----:B------:R-:W-:Y:S01]  /*5070*/  ISETP.GT.AND P2, PT, R3, 0x8, P2 ;  /* 0x000000080300780c */ /* 0x000fe20001744270 */
[----:B------:R-:W-:Y:S01]  /*5080*/  @P1 STG.E.U16 desc[UR36][R6.64], R24 ;  /* 0x0000001806001986 */ /* 0x000fe2000c101524 */
[----:B------:R-:W-:Y:S01]  /*5090*/  ISETP.GT.AND P1, PT, R4, 0x8, PT ;  /* 0x000000080400780c */ /* 0x000fe20003f24270 */
[-C--:B------:R-:W-:Y:S01]  /*50a0*/  FMUL R30, R30, R23.reuse ;  /* 0x000000171e1e7220 */ /* 0x080fe20000400000 */
[C---:B------:R-:W-:Y:S01]  /*50b0*/  SHF.L.U64.HI R5, R91.reuse, 0x1, R92 ;  /* 0x000000015b057819 */ /* 0x040fe2000001025c */
[----:B------:R-:W-:Y:S01]  /*50c0*/  @P0 STG.E.U16 desc[UR36][R6.64+0x2], R25 ;  /* 0x0000021906000986 */ /* 0x000fe2000c101524 */
[----:B------:R-:W-:Y:S01]  /*50d0*/  LEA R8, P5, R91, R6, 0x1 ;  /* 0x000000065b087211 */ /* 0x000fe200078a08ff */
[-C--:B------:R-:W-:Y:S01]  /*50e0*/  FMUL R31, R31, R23.reuse ;  /* 0x000000171f1f7220 */ /* 0x080fe20000400000 */
[----:B------:R-:W-:Y:S01]  /*50f0*/  ISETP.GT.AND P3, PT, R3, 0x8, P3 ;  /* 0x000000080300780c */ /* 0x000fe20001f64270 */
[-C--:B------:R-:W-:Y:S01]  /*5100*/  FMUL R32, R32, R23.reuse ;  /* 0x0000001720207220 */ /* 0x080fe20000400000 */
[----:B------:R-:W-:Y:S01]  /*5110*/  ISETP.GT.AND P0, PT, R4, 0x9, PT ;  /* 0x000000090400780c */ /* 0x000fe20003f04270 */
[----:B------:R-:W-:Y:S01]  /*5120*/  IMAD.X R9, R5, 0x1, R7, P5 ;  /* 0x0000000105097824 */ /* 0x000fe200028e0607 */
[----:B------:R-:W-:Y:S01]  /*5130*/  ISETP.GT.AND P4, PT, R3, RZ, P1 ;  /* 0x000000ff0300720c */ /* 0x000fe20000f84270 */
[-C--:B------:R-:W-:Y:S01]  /*5140*/  FMUL R33, R33, R23.reuse ;  /* 0x0000001721217220 */ /* 0x080fe20000400000 */
[----:B------:R-:W-:Y:S01]  /*5150*/  F2FP.F16.F32.PACK_AB R26, RZ, R26 ;  /* 0x0000001aff1a723e */ /* 0x000fe200000000ff */
[-C--:B------:R-:W-:Y:S01]  /*5160*/  FMUL R34, R34, R23.reuse ;  /* 0x0000001722227220 */ /* 0x080fe20000400000 */
[----:B------:R-:W-:Y:S01]  /*5170*/  ISETP.GT.AND P5, PT, R3, RZ, P0 ;  /* 0x000000ff0300720c */ /* 0x000fe200007a4270 */
[----:B------:R-:W-:Y:S01]  /*5180*/  FMUL R35, R35, R23 ;  /* 0x0000001723237220 */ /* 0x000fe20000400000 */
[----:B------:R-:W-:Y:S01]  /*5190*/  F2FP.F16.F32.PACK_AB R27, RZ, R27 ;  /* 0x0000001bff1b723e */ /* 0x000fe200000000ff */
[----:B------:R-:W-:Y:S01]  /*51a0*/  @P2 STG.E.U16 desc[UR36][R8.64], R26 ;  /* 0x0000001a08002986 */ /* 0x000fe2000c101524 */
[----:B------:R-:W-:Y:S01]  /*51b0*/  F2FP.F16.F32.PACK_AB R28, RZ, R28 ;  /* 0x0000001cff1c723e */ /* 0x000fe200000000ff */
[-C--:B------:R-:W-:Y:S01]  /*51c0*/  FMUL R36, R36, R23.reuse ;  /* 0x0000001724247220 */ /* 0x080fe20000400000 */
[----:B------:R-:W-:Y:S01]  /*51d0*/  ISETP.GT.AND P2, PT, R3, 0x8, P1 ;  /* 0x000000080300780c */ /* 0x000fe20000f44270 */
[----:B------:R-:W-:Y:S01]  /*51e0*/  @P3 STG.E.U16 desc[UR36][R8.64+0x2], R27 ;  /* 0x0000021b08003986 */ /* 0x000fe2000c101524 */
[----:B------:R-:W-:Y:S01]  /*51f0*/  ISETP.GT.AND P1, PT, R4, 0x10, PT ;  /* 0x000000100400780c */ /* 0x000fe20003f24270 */
[----:B------:R-:W-:Y:S01]  /*5200*/  FMUL R37, R37, R23 ;  /* 0x0000001725257220 */ /* 0x000fe20000400000 */
[----:B------:R-:W-:Y:S01]  /*5210*/  F2FP.F16.F32.PACK_AB R29, RZ, R29 ;  /* 0x0000001dff1d723e */ /* 0x000fe200000000ff */
[----:B------:R-:W-:Y:S01]  /*5220*/  @P4 STG.E.U16 desc[UR36][R6.64+0x10], R28 ;  /* 0x0000101c06004986 */ /* 0x000fe2000c101524 */
[C---:B------:R-:W-:Y:S01]  /*5230*/  ISETP.GT.AND P3, PT, R3.reuse, 0x8, P0 ;  /* 0x000000080300780c */ /* 0x040fe20000764270 */
[-C--:B------:R-:W-:Y:S01]  /*5240*/  FMUL R38, R38, R23.reuse ;  /* 0x0000001726267220 */ /* 0x080fe20000400000 */
[----:B------:R-:W-:Y:S01]  /*5250*/  ISETP.GT.AND P0, PT, R4, 0x11, PT ;  /* 0x000000110400780c */ /* 0x000fe20003f04270 */
[----:B------:R-:W-:Y:S01]  /*5260*/  @P5 STG.E.U16 desc[UR36][R6.64+0x12], R29 ;  /* 0x0000121d06005986 */ /* 0x000fe2000c101524 */
        /* <DEDUP_REMOVED lines=161> */
[----:B------:R-:W-:Y:S01]  /*5c80*/  FMUL R87, R87, R23 ;  /* 0x0000001757577220 */ /* 0x000fe20000400000 */
[----:B------:R-:W-:-:S02]  /*5c90*/  F2FP.F16.F32.PACK_AB R62, RZ, R62 ;  /* 0x0000003eff3e723e */ /* 0x000fc400000000ff */
[C---:B------:R-:W-:Y:S02]  /*5ca0*/  ISETP.GT.AND P5, PT, R3.reuse, RZ, P0 ;  /* 0x000000ff0300720c */ /* 0x040fe400007a4270 */
[----:B------:R-:W-:Y:S01]  /*5cb0*/  F2FP.F16.F32.PACK_AB R63, RZ, R63 ;  /* 0x0000003fff3f723e */ /* 0x000fe200000000ff */
[----:B------:R-:W-:Y:S01]  /*5cc0*/  @P2 STG.E.U16 desc[UR36][R8.64+0x90], R62 ;  /* 0x0000903e08002986 */ /* 0x000fe2000c101524 */
[----:B------:R-:W-:Y:S02]  /*5cd0*/  F2FP.F16.F32.PACK_AB R64, RZ, R64 ;  /* 0x00000040ff40723e */ /* 0x000fe400000000ff */
[C---:B------:R-:W-:Y:S01]  /*5ce0*/  ISETP.GT.AND P2, PT, R3.reuse, 0x8, P1 ;  /* 0x000000080300780c */ /* 0x040fe20000f44270 */
[----:B------:R-:W-:Y:S01]  /*5cf0*/  @P3 STG.E.U16 desc[UR36][R8.64+0x92], R63 ;  /* 0x0000923f08003986 */ /* 0x000fe2000c101524 */
[----:B------:R-:W-:Y:S02]  /*5d00*/  ISETP.GT.AND P1, PT, R4, 0x58, PT ;  /* 0x000000580400780c */ /* 0x000fe40003f24270 */
[----:B------:R-:W-:Y:S01]  /*5d10*/  F2FP.F16.F32.PACK_AB R65, RZ, R65 ;  /* 0x00000041ff41723e */ /* 0x000fe200000000ff */
[----:B------:R-:W-:Y:S01]  /*5d20*/  @P4 STG.E.U16 desc[UR36][R6.64+0xa0], R64 ;  /* 0x0000a04006004986 */ /* 0x000fe2000c101524 */
[----:B------:R-:W-:-:S02]  /*5d30*/  ISETP.GT.AND P3, PT, R3, 0x8, P0 ;  /* 0x000000080300780c */ /* 0x000fc40000764270 */
[----:B------:R-:W-:Y:S01]  /*5d40*/  ISETP.GT.AND P0, PT, R4, 0x59, PT ;  /* 0x000000590400780c */ /* 0x000fe20003f04270 */
[----:B------:R-:W-:Y:S01]  /*5d50*/  @P5 STG.E.U16 desc[UR36][R6.64+0xa2], R65 ;  /* 0x0000a24106005986 */ /* 0x000fe2000c101524 */
[C---:B------:R-:W-:Y:S02]  /*5d60*/  ISETP.GT.AND P4, PT, R3.reuse, RZ, P1 ;  /* 0x000000ff0300720c */ /* 0x040fe40000f84270 */
[----:B------:R-:W-:Y:S02]  /*5d70*/  F2FP.F16.F32.PACK_AB R66, RZ, R66 ;  /* 0x00000042ff42723e */ /* 0x000fe400000000ff */
[----:B------:R-:W-:Y:S02]  /*5d80*/  ISETP.GT.AND P5, PT, R3, RZ, P0 ;  /* 0x000000ff0300720c */ /* 0x000fe400007a4270 */
[----:B------:R-:W-:Y:S01]  /*5d90*/  F2FP.F16.F32.PACK_AB R67, RZ, R67 ;  /* 0x00000043ff43723e */ /* 0x000fe200000000ff */
[----:B------:R-:W-:Y:S01]  /*5da0*/  @P2 STG.E.U16 desc[UR36][R8.64+0xa0], R66 ;  /* 0x0000a04208002986 */ /* 0x000fe2000c101524 */
[----:B------:R-:W-:-:S02]  /*5db0*/  F2FP.F16.F32.PACK_AB R68, RZ, R68 ;  /* 0x00000044ff44723e */ /* 0x000fc400000000ff */
[C---:B------:R-:W-:Y:S01]  /*5dc0*/  ISETP.GT.AND P2, PT, R3.reuse, 0x8, P1 ;  /* 0x000000080300780c */ /* 0x040fe20000f44270 */
[----:B------:R-:W-:Y:S01]  /*5dd0*/  @P3 STG.E.U16 desc[UR36][R8.64+0xa2], R67 ;  /* 0x0000a24308003986 */ /* 0x000fe2000c101524 */
[C---:B------:R-:W-:Y:S02]  /*5de0*/  ISETP.GT.AND P1, PT, R4.reuse, 0x60, PT ;  /* 0x000000600400780c */ /* 0x040fe40003f24270 */
[----:B------:R-:W-:Y:S01]  /*5df0*/  F2FP.F16.F32.PACK_AB R69, RZ, R69 ;  /* 0x00000045ff45723e */ /* 0x000fe200000000ff */
[----:B------:R-:W-:Y:S01]  /*5e00*/  @P4 STG.E.U16 desc[UR36][R6.64+0xb0], R68 ;  /* 0x0000b04406004986 */ /* 0x000fe2000c101524 */
[C---:B------:R-:W-:Y:S02]  /*5e10*/  ISETP.GT.AND P3, PT, R3.reuse, 0x8, P0 ;  /* 0x000000080300780c */ /* 0x040fe40000764270 */
[----:B------:R-:W-:Y:S01]  /*5e20*/  ISETP.GT.AND P0, PT, R4, 0x61, PT ;  /* 0x000000610400780c */ /* 0x000fe20003f04270 */
[----:B------:R-:W-:Y:S01]  /*5e30*/  @P5 STG.E.U16 desc[UR36][R6.64+0xb2], R69 ;  /* 0x0000b24506005986 */ /* 0x000fe2000c101524 */
[----:B------:R-:W-:-:S02]  /*5e40*/  ISETP.GT.AND P4, PT, R3, RZ, P1 ;  /* 0x000000ff0300720c */ /* 0x000fc40000f84270 */
[C---:B------:R-:W-:Y:S02]  /*5e50*/  ISETP.GT.AND P5, PT, R3.reuse, RZ, P0 ;  /* 0x000000ff0300720c */ /* 0x040fe400007a4270 */
[----:B------:R-:W-:Y:S02]  /*5e60*/  F2FP.F16.F32.PACK_AB R70, RZ, R70 ;  /* 0x00000046ff46723e */ /* 0x000fe400000000ff */
[----:B------:R-:W-:Y:S02]  /*5e70*/  F2FP.F16.F32.PACK_AB R71, RZ, R71 ;  /* 0x00000047ff47723e */ /* 0x000fe400000000ff */
[----:B------:R-:W-:Y:S01]  /*5e80*/  F2FP.F16.F32.PACK_AB R72, RZ, R72 ;  /* 0x00000048ff48723e */ /* 0x000fe200000000ff */
[----:B------:R-:W-:Y:S01]  /*5e90*/  @P2 STG.E.U16 desc[UR36][R8.64+0xb0], R70 ;  /* 0x0000b04608002986 */ /* 0x000fe2000c101524 */
[----:B------:R-:W-:Y:S02]  /*5ea0*/  F2FP.F16.F32.PACK_AB R73, RZ, R73 ;  /* 0x00000049ff49723e */ /* 0x000fe400000000ff */
[C---:B------:R-:W-:Y:S01]  /*5eb0*/  ISETP.GT.AND P1, PT, R3.reuse, 0x8, P1 ;  /* 0x000000080300780c */ /* 0x040fe20000f24270 */
[----:B------:R-:W-:Y:S01]  /*5ec0*/  @P3 STG.E.U16 desc[UR36][R8.64+0xb2], R71 ;  /* 0x0000b24708003986 */ /* 0x000fe2000c101524 */
[----:B------:R-:W-:-:S02]  /*5ed0*/  ISETP.GT.AND P2, PT, R3, 0x8, P0 ;  /* 0x000000080300780c */ /* 0x000fc40000744270 */
[C---:B------:R-:W-:Y:S01]  /*5ee0*/  ISETP.GT.AND P0, PT, R4.reuse, 0x69, PT ;  /* 0x000000690400780c */ /* 0x040fe20003f04270 */
[----:B------:R-:W-:Y:S01]  /*5ef0*/  @P4 STG.E.U16 desc[UR36][R6.64+0xc0], R72 ;  /* 0x0000c04806004986 */ /* 0x000fe2000c101524 */
[----:B------:R-:W-:Y:S02]  /*5f00*/  ISETP.GT.AND P4, PT, R4, 0x68, PT ;  /* 0x000000680400780c */ /* 0x000fe40003f84270 */
[----:B------:R-:W-:Y:S01]  /*5f10*/  F2FP.F16.F32.PACK_AB R74, RZ, R74 ;  /* 0x0000004aff4a723e */ /* 0x000fe200000000ff */
[----:B------:R-:W-:Y:S01]  /*5f20*/  @P5 STG.E.U16 desc[UR36][R6.64+0xc2], R73 ;  /* 0x0000c24906005986 */ /* 0x000fe2000c101524 */
[C---:B------:R-:W-:Y:S02]  /*5f30*/  ISETP.GT.AND P5, PT, R3.reuse, RZ, P4 ;  /* 0x000000ff0300720c */ /* 0x040fe400027a4270 */
[----:B------:R-:W-:Y:S01]  /*5f40*/  ISETP.GT.AND P3, PT, R3, RZ, P0 ;  /* 0x000000ff0300720c */ /* 0x000fe20000764270 */
[----:B------:R-:W-:Y:S01]  /*5f50*/  @P1 STG.E.U16 desc[UR36][R8.64+0xc0], R74 ;  /* 0x0000c04a08001986 */ /* 0x000fe2000c101524 */
[----:B------:R-:W-:-:S02]  /*5f60*/  F2FP.F16.F32.PACK_AB R75, RZ, R75 ;  /* 0x0000004bff4b723e */ /* 0x000fc400000000ff */
[----:B------:R-:W-:Y:S02]  /*5f70*/  F2FP.F16.F32.PACK_AB R76, RZ, R76 ;  /* 0x0000004cff4c723e */ /* 0x000fe400000000ff */
[C---:B------:R-:W-:Y:S01]  /*5f80*/  ISETP.GT.AND P4, PT, R3.reuse, 0x8, P4 ;  /* 0x000000080300780c */ /* 0x040fe20002784270 */
[----:B------:R-:W-:Y:S01]  /*5f90*/  @P2 STG.E.U16 desc[UR36][R8.64+0xc2], R75 ;  /* 0x0000c24b08002986 */ /* 0x000fe2000c101524 */
[----:B------:R-:W-:Y:S02]  /*5fa0*/  F2FP.F16.F32.PACK_AB R77, RZ, R77 ;  /* 0x0000004dff4d723e */ /* 0x000fe400000000ff */
[C---:B------:R-:W-:Y:S01]  /*5fb0*/  ISETP.GT.AND P2, PT, R4.reuse, 0x71, PT ;  /* 0x000000710400780c */ /* 0x040fe20003f44270 */
[----:B------:R-:W-:Y:S01]  /*5fc0*/  @P5 STG.E.U16 desc[UR36][R6.64+0xd0], R76 ;  /* 0x0000d04c06005986 */ /* 0x000fe2000c101524 */
[----:B------:R-:W-:Y:S02]  /*5fd0*/  ISETP.GT.AND P5, PT, R3, 0x8, P0 ;  /* 0x000000080300780c */ /* 0x000fe400007a4270 */
[C---:B------:R-:W-:Y:S01]  /*5fe0*/  ISETP.GT.AND P1, PT, R4.reuse, 0x78, PT ;  /* 0x000000780400780c */ /* 0x040fe20003f24270 */
[----:B------:R-:W-:Y:S01]  /*5ff0*/  @P3 STG.E.U16 desc[UR36][R6.64+0xd2], R77 ;  /* 0x0000d24d06003986 */ /* 0x000fe2000c101524 */
[----:B------:R-:W-:-:S02]  /*6000*/  ISETP.GT.AND P3, PT, R4, 0x70, PT ;  /* 0x000000700400780c */ /* 0x000fc40003f64270 */
[----:B------:R-:W-:Y:S01]  /*6010*/  ISETP.GT.AND P0, PT, R4, 0x79, PT ;  /* 0x000000790400780c */ /* 0x000fe20003f04270 */
[----:B------:R-:W-:Y:S01]  /*6020*/  @P4 IMAD.MOV.U32 R4, RZ, RZ, R8 ;  /* 0x000000ffff044224 */ /* 0x000fe200078e0008 */
[----:B------:R-:W-:Y:S01]  /*6030*/  F2FP.F16.F32.PACK_AB R78, RZ, R78 ;  /* 0x0000004eff4e723e */ /* 0x000fe200000000ff */
[----:B------:R-:W-:Y:S01]  /*6040*/  @P4 IMAD.MOV.U32 R5, RZ, RZ, R9 ;  /* 0x000000ffff054224 */ /* 0x000fe200078e0009 */
[----:B------:R-:W-:Y:S02]  /*6050*/  F2FP.F16.F32.PACK_AB R79, RZ, R79 ;  /* 0x0000004fff4f723e */ /* 0x000fe400000000ff */
[----:B------:R-:W-:Y:S02]  /*6060*/  F2FP.F16.F32.PACK_AB R80, RZ, R80 ;  /* 0x00000050ff50723e */ /* 0x000fe400000000ff */
[----:B------:R0:W-:Y:S01]  /*6070*/  @P4 STG.E.U16 desc[UR36][R4.64+0xd0], R78 ;  /* 0x0000d04e04004986 */ /* 0x0001e2000c101524 */
[----:B------:R-:W-:Y:S02]  /*6080*/  ISETP.GT.AND P4, PT, R3, RZ, P2 ;  /* 0x000000ff0300720c */ /* 0x000fe40001784270 */
[----:B------:R-:W-:-:S02]  /*6090*/  F2FP.F16.F32.PACK_AB R81, RZ, R81 ;  /* 0x00000051ff51723e */ /* 0x000fc400000000ff */
[----:B------:R-:W-:Y:S02]  /*60a0*/  ISETP.GT.AND P2, PT, R3, 0x8, P2 ;  /* 0x000000080300780c */ /* 0x000fe40001744270 */
[----:B------:R-:W-:Y:S02]  /*60b0*/  F2FP.F16.F32.PACK_AB R82, RZ, R82 ;  /* 0x00000052ff52723e */ /* 0x000fe400000000ff */
[----:B------:R-:W-:Y:S02]  /*60c0*/  F2FP.F16.F32.PACK_AB R83, RZ, R83 ;  /* 0x00000053ff53723e */ /* 0x000fe400000000ff */
[----:B------:R-:W-:Y:S01]  /*60d0*/  F2FP.F16.F32.PACK_AB R84, RZ, R84 ;  /* 0x00000054ff54723e */ /* 0x000fe200000000ff */
[----:B0-----:R-:W-:Y:S01]  /*60e0*/  @P5 IMAD.MOV.U32 R4, RZ, RZ, R8 ;  /* 0x000000ffff045224 */ /* 0x001fe200078e0008 */
[----:B------:R-:W-:Y:S01]  /*60f0*/  F2FP.F16.F32.PACK_AB R85, RZ, R85 ;  /* 0x00000055ff55723e */ /* 0x000fe200000000ff */
[----:B------:R-:W-:Y:S01]  /*6100*/  @P5 IMAD.MOV.U32 R5, RZ, RZ, R9 ;  /* 0x000000ffff055224 */ /* 0x000fe200078e0009 */
[----:B------:R-:W-:-:S02]  /*6110*/  F2FP.F16.F32.PACK_AB R86, RZ, R86 ;  /* 0x00000056ff56723e */ /* 0x000fc400000000ff */
[----:B------:R-:W-:Y:S02]  /*6120*/  F2FP.F16.F32.PACK_AB R87, RZ, R87 ;  /* 0x00000057ff57723e */ /* 0x000fe400000000ff */
[----:B------:R0:W-:Y:S01]  /*6130*/  @P5 STG.E.U16 desc[UR36][R4.64+0xd2], R79 ;  /* 0x0000d24f04005986 */ /* 0x0001e2000c101524 */
[C---:B------:R-:W-:Y:S02]  /*6140*/  ISETP.GT.AND P5, PT, R3.reuse, RZ, P3 ;  /* 0x000000ff0300720c */ /* 0x040fe40001fa4270 */
[----:B------:R-:W-:-:S11]  /*6150*/  ISETP.GT.AND P3, PT, R3, 0x8, P3 ;  /* 0x000000080300780c */ /* 0x000fd60001f64270 */
[----:B0-----:R-:W-:Y:S02]  /*6160*/  @P5 IMAD.MOV.U32 R4, RZ, RZ, R6 ;  /* 0x000000ffff045224 */ /* 0x001fe400078e0006 */
[----:B------:R-:W-:-:S05]  /*6170*/  @P5 IMAD.MOV.U32 R5, RZ, RZ, R7 ;  /* 0x000000ffff055224 */ /* 0x000fca00078e0007 */
[----:B------:R0:W-:Y:S01]  /*6180*/  @P5 STG.E.U16 desc[UR36][R4.64+0xe0], R80 ;  /* 0x0000e05004005986 */ /* 0x0001e2000c101524 */
[C---:B------:R-:W-:Y:S02]  /*6190*/  ISETP.GT.AND P5, PT, R3.reuse, RZ, P0 ;  /* 0x000000ff0300720c */ /* 0x040fe400007a4270 */
[----:B------:R-:W-:Y:S01]  /*61a0*/  ISETP.GT.AND P0, PT, R3, 0x8, P0 ;  /* 0x000000080300780c */ /* 0x000fe20000704270 */
[----:B0-----:R-:W-:Y:S02]  /*61b0*/  @P4 IMAD.MOV.U32 R4, RZ, RZ, R6 ;  /* 0x000000ffff044224 */ /* 0x001fe400078e0006 */
[----:B------:R-:W-:-:S05]  /*61c0*/  @P4 IMAD.MOV.U32 R5, RZ, RZ, R7 ;  /* 0x000000ffff054224 */ /* 0x000fca00078e0007 */
[----:B------:R0:W-:Y:S01]  /*61d0*/  @P4 STG.E.U16 desc[UR36][R4.64+0xe2], R81 ;  /* 0x0000e25104004986 */ /* 0x0001e2000c101524 */
[C---:B------:R-:W-:Y:S02]  /*61e0*/  ISETP.GT.AND P4, PT, R3.reuse, RZ, P1 ;  /* 0x000000ff0300720c */ /* 0x040fe40000f84270 */
[----:B------:R-:W-:Y:S01]  /*61f0*/  ISETP.GT.AND P1, PT, R3, 0x8, P1 ;  /* 0x000000080300780c */ /* 0x000fe20000f24270 */
[----:B0-----:R-:W-:Y:S02]  /*6200*/  @P3 IMAD.MOV.U32 R4, RZ, RZ, R8 ;  /* 0x000000ffff043224 */ /* 0x001fe400078e0008 */
[----:B------:R-:W-:-:S05]  /*6210*/  @P3 IMAD.MOV.U32 R5, RZ, RZ, R9 ;  /* 0x000000ffff053224 */ /* 0x000fca00078e0009 */
[----:B------:R0:W-:Y:S02]  /*6220*/  @P3 STG.E.U16 desc[UR36][R4.64+0xe0], R82 ;  /* 0x0000e05204003986 */ /* 0x0001e4000c101524 */
[----:B0-----:R-:W-:Y:S02]  /*6230*/  @P2 IMAD.MOV.U32 R4, RZ, RZ, R8 ;  /* 0x000000ffff042224 */ /* 0x001fe400078e0008 */
[----:B------:R-:W-:-:S05]  /*6240*/  @P2 IMAD.MOV.U32 R5, RZ, RZ, R9 ;  /* 0x000000ffff052224 */ /* 0x000fca00078e0009 */
[----:B------:R0:W-:Y:S02]  /*6250*/  @P2 STG.E.U16 desc[UR36][R4.64+0xe2], R83 ;  /* 0x0000e25304002986 */ /* 0x0001e4000c101524 */
[----:B0-----:R-:W-:Y:S02]  /*6260*/  @P4 IMAD.MOV.U32 R4, RZ, RZ, R6 ;  /* 0x000000ffff044224 */ /* 0x001fe400078e0006 */
[----:B------:R-:W-:-:S05]  /*6270*/  @P4 IMAD.MOV.U32 R5, RZ, RZ, R7 ;  /* 0x000000ffff054224 */ /* 0x000fca00078e0007 */
[----:B------:R0:W-:Y:S04]  /*6280*/  @P4 STG.E.U16 desc[UR36][R4.64+0xf0], R84 ;  /* 0x0000f05404004986 */ /* 0x0001e8000c101524 */
[----:B------:R1:W-:Y:S01]  /*6290*/  @P5 STG.E.U16 desc[UR36][R6.64+0xf2], R85 ;  /* 0x0000f25506005986 */ /* 0x0003e2000c101524 */
[----:B0-----:R-:W-:Y:S02]  /*62a0*/  @P1 IMAD.MOV.U32 R4, RZ, RZ, R8 ;  /* 0x000000ffff041224 */ /* 0x001fe400078e0008 */
[----:B------:R-:W-:-:S05]  /*62b0*/  @P1 IMAD.MOV.U32 R5, RZ, RZ, R9 ;  /* 0x000000ffff051224 */ /* 0x000fca00078e0009 */
[----:B------:R1:W-:Y:S04]  /*62c0*/  @P1 STG.E.U16 desc[UR36][R4.64+0xf0], R86 ;  /* 0x0000f05604001986 */ /* 0x0003e8000c101524 */
[----:B------:R1:W-:Y:S02]  /*62d0*/  @P0 STG.E.U16 desc[UR36][R8.64+0xf2], R87 ;  /* 0x0000f25708000986 */ /* 0x0003e4000c101524 */
.L_x_160:
[----:B------:R-:W-:Y:S05]  /*62e0*/  BSYNC B0 ;  /* 0x0000000000007941 */ /* 0x000fea0003800000 */
.L_x_34:
[----:B------:R-:W-:Y:S01]  /*62f0*/  IADD3 R16, P0, R16, UR38, RZ ;  /* 0x0000002610107c10 */ /* 0x000fe2000ff1e0ff */
[----:B------:R-:W-:Y:S01]  /*6300*/  ULDC.64 UR4, c[0x0][0x650] ;  /* 0x0001940000047ab9 */ /* 0x000fe20000000a00 */
[----:B------:R-:W-:Y:S01]  /*6310*/  PRMT R3, RZ, 0x7610, R3 ;  /* 0x00007610ff037816 */ /* 0x000fe20000000003 */
[----:B------:R-:W-:Y:S01]  /*6320*/  IMAD.MOV.U32 R100, RZ, RZ, -0x1 ;  /* 0xffffffffff647424 */ /* 0x000fe200078e00ff */
[----:B------:R-:W-:Y:S01]  /*6330*/  IADD3.X R17, R17, UR41, RZ, P0, !PT ;  /* 0x0000002911117c10 */ /* 0x000fe200087fe4ff */
[----:B------:R-:W-:Y:S01]  /*6340*/  IMAD.MOV.U32 R101, RZ, RZ, -0x1 ;  /* 0xffffffffff657424 */ /* 0x000fe200078e00ff */
[----:B------:R-:W-:-:S04]  /*6350*/  ISETP.GE.U32.AND P0, PT, R16, UR4, PT ;  /* 0x0000000410007c0c */ /* 0x000fc8000bf06070 */
[----:B------:R-:W-:-:S13]  /*6360*/  ISETP.GE.U32.AND.EX P0, PT, R17, UR5, PT, P0 ;  /* 0x0000000511007c0c */ /* 0x000fda000bf06100 */
[----:B------:R-:W-:Y:S05]  /*6370*/  @P0 BRA `(.L_x_161) ;  /* 0x00000004004c0947 */ /* 0x000fea0003800000 */
[----:B------:R-:W0:Y:S01]  /*6380*/  LDC.64 R10, c[0x0][0x628] ;  /* 0x00018a00ff0a7b82 */ /* 0x000e220000000a00 */
[----:B---3--:R-:W3:Y:S01]  /*6390*/  S2R R12, SR_CTAID.X ;  /* 0x00000000000c7919 */ /* 0x008ee20000002500 */
[----:B-12-4-:R-:W-:Y:S02]  /*63a0*/  IMAD.MOV.U32 R8, RZ, RZ, R16 ;  /* 0x000000ffff087224 */ /* 0x016fe400078e0010 */
[----:B------:R-:W-:Y:S01]  /*63b0*/  IMAD.MOV.U32 R9, RZ, RZ, R17 ;  /* 0x000000ffff097224 */ /* 0x000fe200078e0011 */
[----:B------:R-:W1:Y:S03]  /*63c0*/  S2R R20, SR_CTAID.Y ;  /* 0x0000000000147919 */ /* 0x000e660000002600 */
[----:B------:R-:W2:Y:S08]  /*63d0*/  LDC R0, c[0x0][0x630] ;  /* 0x00018c00ff007b82 */ /* 0x000eb00000000800 */
[----:B------:R-:W4:Y:S01]  /*63e0*/  LDC.64 R14, c[0x0][0x620] ;  /* 0x00018800ff0e7b82 */ /* 0x000f220000000a00 */
[----:B0-----:R-:W-:-:S04]  /*63f0*/  ISETP.NE.U32.AND P0, PT, R10, RZ, PT ;  /* 0x000000ff0a00720c */ /* 0x001fc80003f05070 */
[----:B------:R-:W-:-:S13]  /*6400*/  ISETP.NE.AND.EX P0, PT, R11, RZ, PT, P0 ;  /* 0x000000ff0b00720c */ /* 0x000fda0003f05300 */
[----:B-1234-:R-:W-:Y:S05]  /*6410*/  @!P0 BRA `(.L_x_162) ;  /* 0x0000000000288947 */ /* 0x01efea0003800000 */
        /* <DEDUP_REMOVED lines=10> */
.L_x_162:
[-CC-:B------:R-:W-:Y:S01]  /*64c0*/  SHF.R.U64 R101, R8, R0.reuse, R9.reuse ;  /* 0x0000000008657219 */ /* 0x180fe20000001209 */
[----:B------:R-:W0:Y:S01]  /*64d0*/  LDC.64 R26, c[0x0][0x640] ;  /* 0x00019000ff1a7b82 */ /* 0x000e220000000a00 */
[----:B------:R-:W-:Y:S01]  /*64e0*/  SHF.R.U32.HI R0, RZ, R0, R9 ;  /* 0x00000000ff007219 */ /* 0x000fe20000011609 */
[----:B------:R-:W-:Y:S01]  /*64f0*/  ULDC UR4, c[0x0][0x150] ;  /* 0x0000540000047ab9 */ /* 0x000fe20000000800 */
[----:B------:R-:W-:Y:S02]  /*6500*/  IADD3 R3, P0, RZ, -R101, RZ ;  /* 0x80000065ff037210 */ /* 0x000fe40007f1e0ff */
[----:B------:R-:W-:-:S03]  /*6510*/  I2FP.F32.U32 R7, R12 ;  /* 0x0000000c00077245 */ /* 0x000fc60000201000 */
[----:B------:R-:W1:Y:S01]  /*6520*/  LDC R6, c[0x0][0x618] ;  /* 0x00018600ff067b82 */ /* 0x000e620000000800 */
[----:B------:R-:W-:Y:S02]  /*6530*/  IMAD.X R5, RZ, RZ, ~R0, P0 ;  /* 0x000000ffff057224 */ /* 0x000fe400000e0e00 */
[----:B------:R-:W-:Y:S01]  /*6540*/  FMUL R7, R7, UR4 ;  /* 0x0000000407077c20 */ /* 0x000fe20008400000 */
[----:B------:R-:W-:Y:S01]  /*6550*/  ULDC UR4, c[0x0][0x154] ;  /* 0x0000550000047ab9 */ /* 0x000fe20000000800 */
[-C--:B------:R-:W-:Y:S02]  /*6560*/  IMAD R0, R5, R14.reuse, RZ ;  /* 0x0000000e05007224 */ /* 0x080fe400078e02ff */
[C---:B------:R-:W-:Y:S01]  /*6570*/  IMAD.WIDE.U32 R4, R3.reuse, R14, R16 ;  /* 0x0000000e03047225 */ /* 0x040fe200078e0010 */
[----:B------:R-:W2:Y:S01]  /*6580*/  LDC R8, c[0x0][0x608] ;  /* 0x00018200ff087b82 */ /* 0x000ea20000000800 */
[----:B------:R-:W3:Y:S02]  /*6590*/  F2I.U32.TRUNC.NTZ R7, R7 ;  /* 0x0000000700077305 */ /* 0x000ee4000020f000 */
[----:B------:R-:W-:Y:S01]  /*65a0*/  IMAD R3, R3, R15, R0 ;  /* 0x0000000f03037224 */ /* 0x000fe200078e0200 */
[----:B------:R-:W-:-:S03]  /*65b0*/  I2FP.F32.U32 R0, R20 ;  /* 0x0000001400007245 */ /* 0x000fc60000201000 */
[----:B------:R-:W-:Y:S01]  /*65c0*/  IMAD.IADD R3, R5, 0x1, R3 ;  /* 0x0000000105037824 */ /* 0x000fe200078e0203 */
[----:B------:R-:W4:Y:S01]  /*65d0*/  LDC R11, c[0x0][0x658] ;  /* 0x00019600ff0b7b82 */ /* 0x000f220000000800 */
[----:B0-----:R-:W-:-:S04]  /*65e0*/  ISETP.NE.U32.AND P0, PT, R26, RZ, PT ;  /* 0x000000ff1a00720c */ /* 0x001fc80003f05070 */
[----:B------:R-:W-:-:S03]  /*65f0*/  ISETP.NE.AND.EX P0, PT, R27, RZ, PT, P0 ;  /* 0x000000ff1b00720c */ /* 0x000fc60003f05300 */
[----:B------:R-:W0:Y:S01]  /*6600*/  LDC R9, c[0x0][0x144] ;  /* 0x00005100ff097b82 */ /* 0x000e220000000800 */
[-C--:B-1----:R-:W-:Y:S01]  /*6610*/  SHF.R.U64 R10, R4, R6.reuse, R3 ;  /* 0x00000006040a7219 */ /* 0x082fe20000001203 */
[----:B---3--:R-:W-:Y:S01]  /*6620*/  IMAD.MOV R7, RZ, RZ, -R7 ;  /* 0x000000ffff077224 */ /* 0x008fe200078e0a07 */
[----:B------:R-:W-:Y:S01]  /*6630*/  SHF.R.U32.HI R3, RZ, R6, R3 ;  /* 0x00000006ff037219 */ /* 0x000fe20000011603 */
[----:B------:R-:W-:-:S04]  /*6640*/  FMUL R6, R0, UR4 ;  /* 0x0000000400067c20 */ /* 0x000fc80008400000 */
[----:B------:R-:W1:Y:S01]  /*6650*/  LDC R21, c[0x0][0x148] ;  /* 0x00005200ff157b82 */ /* 0x000e620000000800 */
[----:B------:R3:W0:Y:S01]  /*6660*/  F2I.U32.TRUNC.NTZ R14, R6 ;  /* 0x00000006000e7305 */ /* 0x000622000020f000 */
[-CC-:B--2---:R-:W-:Y:S02]  /*6670*/  SHF.R.U64 R13, R10, R8.reuse, R3.reuse ;  /* 0x000000080a0d7219 */ /* 0x184fe40000001203 */
[----:B------:R-:W-:-:S04]  /*6680*/  SHF.R.U32.HI R0, RZ, R8, R3 ;  /* 0x00000008ff007219 */ /* 0x000fc80000011603 */
[----:B-----5:R-:W2:Y:S01]  /*6690*/  LDC R24, c[0x0][0x648] ;  /* 0x00019200ff187b82 */ /* 0x020ea20000000800 */
[-CC-:B----4-:R-:W-:Y:S02]  /*66a0*/  SHF.R.U64 R15, R13, R11.reuse, R0.reuse ;  /* 0x0000000b0d0f7219 */ /* 0x190fe40000001200 */
[----:B------:R-:W-:-:S03]  /*66b0*/  SHF.R.U32.HI R5, RZ, R11, R0 ;  /* 0x0000000bff057219 */ /* 0x000fc60000011600 */
[----:B------:R-:W-:Y:S02]  /*66c0*/  IMAD.MOV.U32 R4, RZ, RZ, R15 ;  /* 0x000000ffff047224 */ /* 0x000fe400078e000f */
[----:B------:R-:W4:Y:S01]  /*66d0*/  LDC R28, c[0x0][0x638] ;  /* 0x00018e00ff1c7b82 */ /* 0x000f220000000800 */
[----:B0-----:R-:W-:-:S07]  /*66e0*/  IMAD R25, R9, R7, R12 ;  /* 0x0000000709197224 */ /* 0x001fce00078e020c */
[----:B------:R-:W0:Y:S08]  /*66f0*/  LDC R29, c[0x0][0x610] ;  /* 0x00018400ff1d7b82 */ /* 0x000e300000000800 */
[----:B------:R-:W0:Y:S01]  /*6700*/  LDC R30, c[0x0][0x600] ;  /* 0x00018000ff1e7b82 */ /* 0x000e220000000800 */
[----:B-123--:R-:W-:Y:S05]  /*6710*/  @!P0 BRA `(.L_x_163) ;  /* 0x0000000000288947 */ /* 0x00efea0003800000 */
[----:B------:R-:W1:Y:S02]  /*6720*/  LDC R0, c[0x0][0x64c] ;  /* 0x00019300ff007b82 */ /* 0x000e640000000800 */
[----:B-1----:R-:W-:-:S05]  /*6730*/  IADD3 R3, P0, R15, R0, RZ ;  /* 0x000000000f037210 */ /* 0x002fca0007f1e0ff */
        /* <DEDUP_REMOVED lines=8> */
.L_x_163:
[----:B------:R-:W-:Y:S01]  /*67c0*/  ISETP.NE.AND P0, PT, R2, 0x1, PT ;  /* 0x000000010200780c */ /* 0x000fe20003f05270 */
[----:B------:R-:W-:Y:S01]  /*67d0*/  IMAD.MOV R14, RZ, RZ, -R14 ;  /* 0x000000ffff0e7224 */ /* 0x000fe200078e0a0e */
[----:B------:R-:W-:Y:S02]  /*67e0*/  SHF.R.U64 R3, R4, R24, R5 ;  /* 0x0000001804037219 */ /* 0x000fe40000001205 */
[----:B------:R-:W-:Y:S02]  /*67f0*/  LOP3.LUT R0, R13, R98, RZ, 0xc0, !PT ;  /* 0x000000620d007212 */ /* 0x000fe400078ec0ff */
[----:B------:R-:W-:Y:S01]  /*6800*/  LOP3.LUT R10, R10, R97, RZ, 0xc0, !PT ;  /* 0x000000610a0a7212 */ /* 0x000fe200078ec0ff */
[----:B------:R-:W-:Y:S02]  /*6810*/  IMAD.MOV R4, RZ, RZ, -R3 ;  /* 0x000000ffff047224 */ /* 0x000fe400078e0a03 */
[----:B------:R-:W-:Y:S02]  /*6820*/  IMAD R0, R93, R3, R0 ;  /* 0x000000035d007224 */ /* 0x000fe400078e0200 */
[----:B----4-:R-:W-:-:S02]  /*6830*/  IMAD R3, R4, R28, R15 ;  /* 0x0000001c04037224 */ /* 0x010fc400078e020f */
[----:B------:R-:W-:Y:S02]  /*6840*/  @P0 IMAD R25, R21, R14, R20 ;  /* 0x0000000e15190224 */ /* 0x000fe400078e0214 */
[----:B0-----:R-:W-:Y:S02]  /*6850*/  IMAD R5, R3, R30, R10 ;  /* 0x0000001e03057224 */ /* 0x001fe400078e020a */
[----:B------:R-:W-:Y:S02]  /*6860*/  IMAD R0, R0, R29, R25 ;  /* 0x0000001d00007224 */ /* 0x000fe400078e0219 */
[----:B------:R-:W-:-:S03]  /*6870*/  IMAD.MOV.U32 R4, RZ, RZ, 0x1 ;  /* 0x00000001ff047424 */ /* 0x000fc600078e00ff */
[----:B------:R-:W-:Y:S02]  /*6880*/  SEL R100, R5, R0, !P0 ;  /* 0x0000000005647207 */ /* 0x000fe40004000000 */
[----:B------:R-:W-:Y:S02]  /*6890*/  PRMT R3, R4, 0x7610, R3 ;  /* 0x0000761004037816 */ /* 0x000fe40000000003 */
[----:B------:R-:W-:-:S07]  /*68a0*/  SEL R0, R0, R5, !P0 ;  /* 0x0000000500007207 */ /* 0x000fce0004000000 */
.L_x_161:
[----:B------:R-:W-:Y:S01]  /*68b0*/  UIMAD.WIDE.U32 UR4, UR42, 0x24924925, URZ ;  /* 0x249249252a0478a5 */ /* 0x000fe2000f8e003f */
[----:B------:R-:W-:Y:S01]  /*68c0*/  LOP3.LUT P0, RZ, R3, 0xff, RZ, 0xc0, !PT ;  /* 0x000000ff03ff7812 */ /* 0x000fe2000780c0ff */
[----:B------:R-:W-:Y:S02]  /*68d0*/  IMAD.MOV.U32 R103, RZ, RZ, R0 ;  /* 0x000000ffff677224 */ /* 0x000fe400078e0000 */
[----:B------:R-:W-:-:S04]  /*68e0*/  UIADD3 UR4, UR42, -UR5, URZ ;  /* 0x800000052a047290 */ /* 0x000fc8000fffe03f */
[----:B------:R-:W-:-:S04]  /*68f0*/  ULEA.HI UR4, UR4, UR5, URZ, 0x1f ;  /* 0x0000000504047291 */ /* 0x000fc8000f8ff83f */
[----:B------:R-:W-:-:S04]  /*6900*/  USHF.R.U32.HI UR4, URZ, 0x2, UR4 ;  /* 0x000000023f047899 */ /* 0x000fc80008011604 */
[----:B------:R-:W-:Y:S01]  /*6910*/  UIMAD UR42, UR4, -0x7, UR42 ;  /* 0xfffffff9042a78a4 */ /* 0x000fe2000f8e022a */
[----:B------:R-:W-:Y:S11]  /*6920*/  @P0 BRA `(.L_x_164) ;  /* 0xffffffa800f40947 */ /* 0x000ff6000383ffff */
[----:B------:R-:W-:Y:S05]  /*6930*/  EXIT ;  /* 0x000000000000794d */ /* 0x000fea0003800000 */
.L_x_7:
        /* <DEDUP_REMOVED lines=26> */
.L_x_166:
[----:B------:R-:W0:Y:S01]  /*6ae0*/  LDC.64 R28, c[0x0][0x640] ;  /* 0x00019000ff1c7b82 */ /* 0x000e220000000a00 */
[-CC-:B------:R-:W-:Y:S01]  /*6af0*/  SHF.R.U64 R21, R14, R8.reuse, R15.reuse ;  /* 0x000000080e157219 */ /* 0x180fe2000000120f */
[----:B------:R-:W-:Y:S01]  /*6b00*/  IMAD.MOV.U32 R31, RZ, RZ, 0x1 ;  /* 0x00000001ff1f7424 */ /* 0x000fe200078e00ff */
[----:B------:R-:W-:Y:S02]  /*6b10*/  SHF.R.U32.HI R7, RZ, R8, R15 ;  /* 0x00000008ff077219 */ /* 0x000fe4000001160f */
[----:B------:R-:W-:-:S03]  /*6b20*/  IADD3 R13, P0, RZ, -R21, RZ ;  /* 0x80000015ff0d7210 */ /* 0x000fc60007f1e0ff */
[----:B------:R-:W1:Y:S02]  /*6b30*/  LDC R12, c[0x0][0x618] ;  /* 0x00018600ff0c7b82 */ /* 0x000e640000000800 */
[----:B------:R-:W-:Y:S02]  /*6b40*/  IMAD.X R7, RZ, RZ, ~R7, P0 ;  /* 0x000000ffff077224 */ /* 0x000fe400000e0e07 */
[----:B------:R-:W-:-:S04]  /*6b50*/  IMAD.WIDE.U32 R10, R13, R24, R16 ;  /* 0x000000180d0a7225 */ /* 0x000fc800078e0010 */
[----:B------:R-:W2:Y:S01]  /*6b60*/  LDC R14, c[0x0][0x608] ;  /* 0x00018200ff0e7b82 */ /* 0x000ea20000000800 */
[----:B------:R-:W-:-:S04]  /*6b70*/  IMAD R8, R7, R24, RZ ;  /* 0x0000001807087224 */ /* 0x000fc800078e02ff */
[----:B------:R-:W-:-:S03]  /*6b80*/  IMAD R7, R13, R25, R8 ;  /* 0x000000190d077224 */ /* 0x000fc600078e0208 */
[----:B------:R-:W3:Y:S01]  /*6b90*/  LDC R26, c[0x0][0x658] ;  /* 0x00019600ff1a7b82 */ /* 0x000ee20000000800 */
[----:B------:R-:W-:Y:S01]  /*6ba0*/  IMAD.IADD R7, R11, 0x1, R7 ;  /* 0x000000010b077824 */ /* 0x000fe200078e0207 */
[----:B0-----:R-:W-:Y:S01]  /*6bb0*/  ISETP.NE.U32.AND P0, PT, R28, RZ, PT ;  /* 0x000000ff1c00720c */ /* 0x001fe20003f05070 */
[----:B------:R-:W-:-:S03]  /*6bc0*/  IMAD.MOV.U32 R11, RZ, RZ, -0x1 ;  /* 0xffffffffff0b7424 */ /* 0x000fc600078e00ff */
        /* <DEDUP_REMOVED lines=8> */
[-C--:B---3--:R-:W-:Y:S02]  /*6c50*/  SHF.L.U32 R10, R11, R26.reuse, RZ ;  /* 0x0000001a0b0a7219 */ /* 0x088fe400000006ff */
[--C-:B------:R-:W-:Y:S02]  /*6c60*/  SHF.R.U64 R24, R22, R26, R7.reuse ;  /* 0x0000001a16187219 */ /* 0x100fe40000001207 */
[----:B------:R-:W-:Y:S02]  /*6c70*/  LOP3.LUT R33, RZ, R10, RZ, 0x33, !PT ;  /* 0x0000000aff217212 */ /* 0x000fe400078e33ff */
[----:B------:R-:W-:Y:S01]  /*6c80*/  SHF.R.U32.HI R11, RZ, R26, R7 ;  /* 0x0000001aff0b7219 */ /* 0x000fe20000011607 */
[----:B------:R-:W3:Y:S01]  /*6c90*/  LDC R30, c[0x0][0x610] ;  /* 0x00018400ff1e7b82 */ /* 0x000ee20000000800 */
[----:B------:R-:W-:Y:S01]  /*6ca0*/  IMAD.MOV.U32 R10, RZ, RZ, R24 ;  /* 0x000000ffff0a7224 */ /* 0x000fe200078e0018 */
[----:B------:R-:W-:Y:S06]  /*6cb0*/  @!P0 BRA `(.L_x_167) ;  /* 0x0000000000288947 */ /* 0x000fec0003800000 */
        /* <DEDUP_REMOVED lines=10> */
.L_x_167:
[----:B------:R-:W-:Y:S02]  /*6d60*/  ISETP.NE.AND P0, PT, R2, 0x1, PT ;  /* 0x000000010200780c */ /* 0x000fe40003f05270 */
[----:B-1----:R-:W-:Y:S01]  /*6d70*/  SHF.R.U64 R8, R10, R8, R11 ;  /* 0x000000080a087219 */ /* 0x002fe2000000120b */
[----:B0-----:R-:W-:Y:S01]  /*6d80*/  VIADD R11, R25, 0xffffffff ;  /* 0xffffffff190b7836 */ /* 0x001fe20000000000 */
[----:B------:R-:W-:Y:S02]  /*6d90*/  SHF.L.U32 R31, R31, R26, RZ ;  /* 0x0000001a1f1f7219 */ /* 0x000fe400000006ff */
[----:B------:R-:W-:Y:S01]  /*6da0*/  LOP3.LUT R5, R22, R33, RZ, 0xc0, !PT ;  /* 0x0000002116057212 */ /* 0x000fe200078ec0ff */
[----:B------:R-:W-:-:S04]  /*6db0*/  IMAD.MOV R7, RZ, RZ, -R8 ;  /* 0x000000ffff077224 */ /* 0x000fc800078e0a08 */
[----:B------:R-:W-:Y:S02]  /*6dc0*/  IMAD R5, R31, R8, R5 ;  /* 0x000000081f057224 */ /* 0x000fe400078e0205 */
[----:B------:R-:W-:Y:S01]  /*6dd0*/  @P0 IMAD R6, R9, R23, R4 ;  /* 0x0000001709060224 */ /* 0x000fe200078e0204 */
[----:B------:R-:W-:Y:S01]  /*6de0*/  LOP3.LUT R9, R20, R11, RZ, 0xc0, !PT ;  /* 0x0000000b14097212 */ /* 0x000fe200078ec0ff */
[----:B--2---:R-:W-:Y:S02]  /*6df0*/  IMAD R4, R7, R27, R24 ;  /* 0x0000001b07047224 */ /* 0x004fe400078e0218 */
[----:B---3--:R-:W-:Y:S02]  /*6e00*/  IMAD R6, R5, R30, R6 ;  /* 0x0000001e05067224 */ /* 0x008fe400078e0206 */
[----:B------:R-:W-:Y:S02]  /*6e10*/  IMAD R5, R4, R25, R9 ;  /* 0x0000001904057224 */ /* 0x000fe400078e0209 */
[----:B------:R-:W-:-:S02]  /*6e20*/  IMAD.MOV.U32 R8, RZ, RZ, 0x1 ;  /* 0x00000001ff087424 */ /* 0x000fc400078e00ff */
[----:B------:R-:W-:Y:S01]  /*6e30*/  IMAD.MOV.U32 R7, RZ, RZ, R21 ;  /* 0x000000ffff077224 */ /* 0x000fe200078e0015 */
[----:B------:R-:W-:Y:S02]  /*6e40*/  SEL R19, R5, R6, !P0 ;  /* 0x0000000605137207 */ /* 0x000fe40004000000 */
[----:B------:R-:W-:-:S07]  /*6e50*/  SEL R12, R6, R5, !P0 ;  /* 0x00000005060c7207 */ /* 0x000fce0004000000 */
.L_x_165:
[----:B------:R-:W-:-:S08]  /*6e60*/  NOP ;  /* 0x0000000000007918 */ /* 0x000fd00000000000 */
[----:B------:R-:W0:-:S00]  /*6e70*/  USETMAXREG.DEALLOC.CTAPOOL 0x28 ;  /* 0x00000028000079c8 */ /* 0x000e0000080e0500 */
[----:B0-----:R-:W-:-:S13]  /*6e80*/  ISETP.NE.AND P0, PT, R3, RZ, PT ;  /* 0x000000ff0300720c */ /* 0x001fda0003f05270 */
[----:B------:R-:W-:Y:S05]  /*6e90*/  @P0 EXIT ;  /* 0x000000000000094d */ /* 0x000fea0003800000 */
[----:B------:R-:W-:Y:S01]  /*6ea0*/  LOP3.LUT P0, RZ, R8, 0xff, RZ, 0xc0, !PT ;  /* 0x000000ff08ff7812 */ /* 0x000fe2000780c0ff */
[----:B------:R-:W-:Y:S02]  /*6eb0*/  IMAD.MOV.U32 R3, RZ, RZ, 0x1 ;  /* 0x00000001ff037424 */ /* 0x000fe400078e00ff */
[----:B------:R-:W-:-:S10]  /*6ec0*/  IMAD.MOV.U32 R13, RZ, RZ, RZ ;  /* 0x000000ffff0d7224 */ /* 0x000fd400078e00ff */
[----:B------:R-:W-:Y:S05]  /*6ed0*/  @!P0 BRA `(.L_x_168) ;  /* 0x0000000c00c08947 */ /* 0x000fea0003800000 */
[----:B------:R-:W0:Y:S01]  /*6ee0*/  LDC R3, c[0x0][0x28c] ;  /* 0x0000a300ff037b82 */ /* 0x000e220000000800 */
[----:B------:R-:W-:Y:S01]  /*6ef0*/  ULDC UR21, c[0x0][0x658] ;  /* 0x0001960000157ab9 */ /* 0x000fe20000000800 */
[----:B------:R-:W-:Y:S01]  /*6f00*/  UMOV UR6, 0xffffffff ;  /* 0xffffffff00067882 */ /* 0x000fe20000000000 */
[----:B------:R-:W-:Y:S01]  /*6f10*/  UMOV UR9, 0x1 ;  /* 0x0000000100097882 */ /* 0x000fe20000000000 */
[----:B------:R-:W-:Y:S01]  /*6f20*/  USHF.L.U32 UR6, UR6, UR21, URZ ;  /* 0x0000001506067299 */ /* 0x000fe2000800063f */
[----:B------:R-:W-:Y:S01]  /*6f30*/  BSSY B0, `(.L_x_168) ;  /* 0x00000ea000007945 */ /* 0x000fe20003800000 */
[----:B------:R-:W-:Y:S01]  /*6f40*/  IMAD.MOV.U32 R11, RZ, RZ, 0x1 ;  /* 0x00000001ff0b7424 */ /* 0x000fe200078e00ff */
[----:B------:R-:W-:Y:S01]  /*6f50*/  LOP3.LUT R10, R18, 0x2, RZ, 0xfc, !PT ;  /* 0x00000002120a7812 */ /* 0x000fe200078efcff */
[----:B------:R-:W1:Y:S01]  /*6f60*/  S2UR UR5, SR_CgaCtaId ;  /* 0x00000000000579c3 */ /* 0x000e620000008800 */
[----:B------:R-:W-:Y:S01]  /*6f70*/  ULOP3.LUT UR22, URZ, UR6, URZ, 0x33, !UPT ;  /* 0x000000063f167292 */ /* 0x000fe2000f8e333f */
[----:B------:R-:W-:Y:S01]  /*6f80*/  IMAD.MOV.U32 R13, RZ, RZ, RZ ;  /* 0x000000ffff0d7224 */ /* 0x000fe200078e00ff */
[----:B------:R-:W-:Y:S01]  /*6f90*/  ULDC UR13, c[0x0][0x600] ;  /* 0x00018000000d7ab9 */ /* 0x000fe20000000800 */
[----:B------:R-:W-:Y:S01]  /*6fa0*/  UMOV UR30, 0x11 ;  /* 0x00000011001e7882 */ /* 0x000fe20000000000 */
[----:B------:R-:W-:-:S02]  /*6fb0*/  UIADD3 UR13, UR13, -0x1, URZ ;  /* 0xffffffff0d0d7890 */ /* 0x000fc4000fffe03f */
[----:B------:R-:W-:Y:S01]  /*6fc0*/  USHF.L.U32 UR21, UR9, UR21, URZ ;  /* 0x0000001509157299 */ /* 0x000fe2000800063f */
[----:B------:R-:W-:Y:S01]  /*6fd0*/  ULDC.64 UR42, c[0x0][0x198] ;  /* 0x00006600002a7ab9 */ /* 0x000fe20000000a00 */
[----:B0-----:R-:W-:-:S05]  /*6fe0*/  VIADD R3, R3, 0x3f ;  /* 0x0000003f03037836 */ /* 0x001fca0000000000 */
[----:B------:R-:W-:Y:S01]  /*6ff0*/  SHF.R.S32.HI R4, RZ, 0x1f, R3 ;  /* 0x0000001fff047819 */ /* 0x000fe20000011403 */
[----:B-1----:R-:W-:-:S03]  /*7000*/  USHF.R.U32.HI UR37, URZ, 0x2, UR5 ;  /* 0x000000023f257899 */ /* 0x002fc60008011605 */
[----:B------:R-:W-:Y:S01]  /*7010*/  LEA.HI R4, R4, R3, RZ, 0x6 ;  /* 0x0000000304047211 */ /* 0x000fe200078f30ff */
[----:B------:R-:W-:Y:S01]  /*7020*/  ULOP3.LUT UR4, UR5, 0x3, URZ, 0xc0, !UPT ;  /* 0x0000000305047892 */ /* 0x000fe2000f8ec03f */
[----:B------:R-:W-:Y:S01]  /*7030*/  IMAD.MOV.U32 R3, RZ, RZ, 0x1 ;  /* 0x00000001ff037424 */ /* 0x000fe200078e00ff */
[----:B------:R-:W-:Y:S01]  /*7040*/  USHF.L.U32 UR23, UR5, 0x4, URZ ;  /* 0x0000000405177899 */ /* 0x000fe2000800063f */
[----:B------:R-:W-:Y:S01]  /*7050*/  SHF.R.S32.HI R8, RZ, 0x6, R4 ;  /* 0x00000006ff087819 */ /* 0x000fe20000011404 */
[----:B------:R-:W-:Y:S02]  /*7060*/  USHF.L.U32 UR40, UR5, 0xa, URZ ;  /* 0x0000000a05287899 */ /* 0x000fe4000800063f */
[----:B------:R-:W-:Y:S02]  /*7070*/  ULOP3.LUT UR5, UR5, 0xfffffffc, URZ, 0xc0, !UPT ;  /* 0xfffffffc05057892 */ /* 0x000fe4000f8ec03f */
[----:B------:R-:W-:Y:S01]  /*7080*/  UISETP.GT.U32.AND UP0, UPT, UR4, 0xffff, UPT ;  /* 0x0000ffff0400788c */ /* 0x000fe2000bf04070 */
[----:B------:R-:W-:Y:S01]  /*7090*/  VIADD R9, R8, 0x1 ;  /* 0x0000000108097836 */ /* 0x000fe20000000000 */
[----:B------:R-:W-:-:S02]  /*70a0*/  ULOP3.LUT UR7, UR5, 0x1, URZ, 0xfc, !UPT ;  /* 0x0000000105077892 */ /* 0x000fc4000f8efc3f */
[----:B------:R-:W-:Y:S02]  /*70b0*/  ULOP3.LUT UR8, UR5, 0x2, URZ, 0xfc, !UPT ;  /* 0x0000000205087892 */ /* 0x000fe4000f8efc3f */
[----:B------:R-:W-:Y:S02]  /*70c0*/  USHF.L.U32 UR6, UR9, UR5, URZ ;  /* 0x0000000509067299 */ /* 0x000fe4000800063f */
[----:B------:R-:W-:Y:S02]  /*70d0*/  ULOP3.LUT UR5, UR5, 0x3, URZ, 0xfc, !UPT ;  /* 0x0000000305057892 */ /* 0x000fe4000f8efc3f */
[----:B------:R-:W-:Y:S02]  /*70e0*/  USHF.L.U32 UR7, UR9, UR7, URZ ;  /* 0x0000000709077299 */ /* 0x000fe4000800063f */
[----:B------:R-:W-:Y:S02]  /*70f0*/  USHF.L.U32 UR8, UR9, UR8, URZ ;  /* 0x0000000809087299 */ /* 0x000fe4000800063f */
[----:B------:R-:W-:-:S02]  /*7100*/  USEL UR4, UR4, 0xffff, !UP0 ;  /* 0x0000ffff04047887 */ /* 0x000fc4000c000000 */
[----:B------:R-:W-:Y:S02]  /*7110*/  USHF.L.U32 UR5, UR9, UR5, URZ ;  /* 0x0000000509057299 */ /* 0x000fe4000800063f */
[----:B------:R-:W-:Y:S02]  /*7120*/  ULOP3.LUT UR6, UR8, UR6, UR7, 0xfe, !UPT ;  /* 0x0000000608067292 */ /* 0x000fe4000f8efe07 */
[----:B------:R-:W-:Y:S02]  /*7130*/  ULOP3.LUT UR4, UR4, 0xffff, URZ, 0xc0, !UPT ;  /* 0x0000ffff04047892 */ /* 0x000fe4000f8ec03f */
[----:B------:R-:W-:Y:S02]  /*7140*/  USHF.L.U32 UR44, UR37, 0x5, URZ ;  /* 0x00000005252c7899 */ /* 0x000fe4000800063f */
[----:B------:R-:W-:Y:S02]  /*7150*/  ULOP3.LUT UR23, UR23, 0x30, URZ, 0xc0, !UPT ;  /* 0x0000003017177892 */ /* 0x000fe4000f8ec03f */
[----:B------:R-:W-:-:S02]  /*7160*/  ULOP3.LUT UR29, UR6, UR5, URZ, 0xfc, !UPT ;  /* 0x00000005061d7292 */ /* 0x000fc4000f8efc3f */
[----:B------:R-:W-:-:S12]  /*7170*/  USHF.L.U32 UR30, UR30, UR4, URZ ;  /* 0x000000041e1e7299 */ /* 0x000fd8000800063f */
.L_x_179:
[----:B------:R-:W-:-:S03]  /*7180*/  UMOV UR4, 0xffffffff ;  /* 0xffffffff00047882 */ /* 0x000fc60000000000 */
[----:B------:R-:W-:Y:S05]  /*7190*/  BRA.DIV UR4, `(.L_x_169) ;  /* 0x0000001204647947 */ /* 0x000fea000b800000 */
[----:B------:R-:W-:-:S13]  /*71a0*/  ELECT P6, URZ, PT ;  /* 0x00000000003f782f */ /* 0x000fda00038c0000 */
.L_x_193:
[----:B------:R-:W-:Y:S04]  /*71b0*/  BSSY B1, `(.L_x_170) ;  /* 0x000004d000017945 */ /* 0x000fe80003800000 */
[----:B------:R-:W-:Y:S05]  /*71c0*/  @!P6 BRA `(.L_x_171) ;  /* 0x00000004002ce947 */ /* 0x000fea0003800000 */
[----:B------:R-:W0:Y:S02]  /*71d0*/  LDC R4, c[0x0][0x28c] ;  /* 0x0000a300ff047b82 */ /* 0x000e240000000800 */
[----:B0-----:R-:W-:-:S13]  /*71e0*/  ISETP.GE.AND P0, PT, R4, 0x1, PT ;  /* 0x000000010400780c */ /* 0x001fda0003f06270 */
[----:B------:R-:W-:Y:S05]  /*71f0*/  @!P0 BRA `(.L_x_171) ;  /* 0x0000000400208947 */ /* 0x000fea0003800000 */
[----:B------:R-:W-:Y:S02]  /*7200*/  IMAD.SHL.U32 R15, R12, 0x80, RZ ;  /* 0x000000800c0f7824 */ /* 0x000fe400078e00ff */
[----:B------:R-:W-:Y:S02]  /*7210*/  IMAD.SHL.U32 R19, R19, 0x80, RZ ;  /* 0x0000008013137824 */ /* 0x000fe400078e00ff */
[----:B------:R-:W-:Y:S02]  /*7220*/  IMAD.U32 R20, RZ, RZ, UR44 ;  /* 0x0000002cff147e24 */ /* 0x000fe4000f8e00ff */
[----:B------:R-:W-:Y:S02]  /*7230*/  IMAD.U32 R22, RZ, RZ, UR23 ;  /* 0x00000017ff167e24 */ /* 0x000fe4000f8e00ff */
[----:B------:R-:W-:Y:S02]  /*7240*/  IMAD.MOV.U32 R4, RZ, RZ, R9 ;  /* 0x000000ffff047224 */ /* 0x000fe400078e0009 */
[----:B------:R-:W-:-:S02]  /*7250*/  IMAD.MOV.U32 R5, RZ, RZ, R3 ;  /* 0x000000ffff057224 */ /* 0x000fc400078e0003 */
[----:B------:R-:W-:Y:S02]  /*7260*/  IMAD.MOV.U32 R6, RZ, RZ, R13 ;  /* 0x000000ffff067224 */ /* 0x000fe400078e000d */
[----:B------:R-:W-:Y:S02]  /*7270*/  VIADD R24, R15, 0x40 ;  /* 0x000000400f187836 */ /* 0x000fe40000000000 */
[----:B------:R-:W-:-:S07]  /*7280*/  VIADD R25, R19, 0x40 ;  /* 0x0000004013197836 */ /* 0x000fce0000000000 */
.L_x_174:
[----:B------:R-:W0:Y:S01]  /*7290*/  S2R R21, SR_CgaCtaId ;  /* 0x0000000000157919 */ /* 0x000e220000008800 */
[----:B------:R-:W-:Y:S02]  /*72a0*/  MOV R12, 0x400 ;  /* 0x00000400000c7802 */ /* 0x000fe40000000f00 */
[----:B------:R-:W-:-:S13]  /*72b0*/  ISETP.NE.AND P1, PT, R0, RZ, PT ;  /* 0x000000ff0000720c */ /* 0x000fda0003f25270 */
[----:B------:R-:W1:Y:S01]  /*72c0*/  @!P1 LDC R14, c[0x0][0x500] ;  /* 0x00014000ff0e9b82 */ /* 0x000e620000000800 */
[----:B0-----:R-:W-:Y:S02]  /*72d0*/  LEA R23, R21, R12, 0x18 ;  /* 0x0000000c15177211 */ /* 0x001fe400078ec0ff */
[----:B------:R-:W-:-:S03]  /*72e0*/  SHF.L.U32 R12, R5, 0x1f, RZ ;  /* 0x0000001f050c7819 */ /* 0x000fc600000006ff */
[----:B------:R-:W-:-:S04]  /*72f0*/  IMAD R21, R6, 0x8, R23 ;  /* 0x0000000806157824 */ /* 0x000fc800078e0217 */
[----:B------:R-:W0:Y:S02]  /*7300*/  SYNCS.PHASECHK.TRANS64.TRYWAIT P0, [R21+URZ+0x38], R12 ;  /* 0x0000380c150075a7 */ /* 0x000e24000800017f */
[----:B01----:R-:W-:Y:S05]  /*7310*/  @!P0 BRA `(.L_x_172) ;  /* 0x0000001000248947 */ /* 0x003fea0003800000 */
.L_x_194:
[----:B0-----:R-:W-:Y:S01]  /*7320*/  PRMT R12, R10, 0x9910, RZ ;  /* 0x000099100a0c7816 */ /* 0x001fe200000000ff */
[----:B------:R0:W-:Y:S03]  /*7330*/  @!P1 SYNCS.ARRIVE.TRANS64 RZ, [R21+URZ], R14 ;  /* 0x0000000e15ff99a7 */ /* 0x0001e6000800003f */
[----:B------:R-:W-:-:S13]  /*7340*/  ISETP.NE.AND P0, PT, R12, 0x2, PT ;  /* 0x000000020c00780c */ /* 0x000fda0003f05270 */
[----:B0-----:R-:W-:Y:S05]  /*7350*/  @P0 BRA `(.L_x_173) ;  /* 0x0000000000040947 */ /* 0x001fea0003800000 */
[----:B------:R-:W-:Y:S01]  /*7360*/  BPT.TRAP 0x1 ;  /* 0x000000040000795c */ /* 0x000fe20000300000 */
.L_x_173:
[----:B------:R-:W-:Y:S01]  /*7370*/  R2UR UR5, R6 ;  /* 0x00000000060572ca */ /* 0x000fe200000e0000 */
[----:B------:R-:W-:Y:S01]  /*7380*/  UIADD3 UR14, UP0, UR42, 0xf0, URZ ;  /* 0x000000f02a0e7890 */ /* 0x000fe2000ff1e03f */
[----:B------:R-:W-:Y:S01]  /*7390*/  R2UR UR9, R23 ;  /* 0x00000000170972ca */ /* 0x000fe200000e0000 */
[----:B------:R-:W-:Y:S01]  /*73a0*/  UPRMT UR31, URZ, 0x5410, UR30 ;  /* 0x000054103f1f7896 */ /* 0x000fe2000800001e */
[----:B------:R-:W-:Y:S01]  /*73b0*/  R2UR UR33, R21 ;  /* 0x00000000152172ca */ /* 0x000fe200000e0000 */
[----:B------:R-:W-:Y:S01]  /*73c0*/  UIADD3.X UR15, URZ, UR43, URZ, UP0, !UPT ;  /* 0x0000002b3f0f7290 */ /* 0x000fe200087fe43f */
[----:B------:R-:W-:Y:S01]  /*73d0*/  R2UR UR35, R20 ;  /* 0x00000000142372ca */ /* 0x000fe200000e0000 */
[----:B------:R-:W-:Y:S01]  /*73e0*/  VIADD R4, R4, 0xffffffff ;  /* 0xffffffff04047836 */ /* 0x000fe20000000000 */
[----:B------:R-:W-:Y:S01]  /*73f0*/  R2UR UR36, R7 ;  /* 0x00000000072472ca */ /* 0x000fe200000e0000 */
[----:B------:R-:W-:Y:S01]  /*7400*/  UMOV UR6, 0x0 ;  /* 0x0000000000067882 */ /* 0x000fe20000000000 */
[----:B------:R-:W-:Y:S01]  /*7410*/  R2UR UR34, R15 ;  /* 0x000000000f2272ca */ /* 0x000fe200000e0000 */
[----:B------:R-:W-:Y:S01]  /*7420*/  UMOV UR7, 0x10000000 ;  /* 0x1000000000077882 */ /* 0x000fe20000000000 */
[----:B------:R-:W-:Y:S01]  /*7430*/  R2UR UR26, R24 ;  /* 0x00000000181a72ca */ /* 0x000fe200000e0000 */
[----:B------:R-:W-:Y:S01]  /*7440*/  USHF.L.U32 UR5, UR5, 0xd, URZ ;  /* 0x0000000d05057899 */ /* 0x000fe2000800063f */
[----:B------:R-:W-:Y:S01]  /*7450*/  R2UR UR19, R22 ;  /* 0x00000000161372ca */ /* 0x000fe200000e0000 */
[----:B------:R-:W-:Y:S01]  /*7460*/  UIADD3 UR4, UP1, UR42, 0x1f0, URZ ;  /* 0x000001f02a047890 */ /* 0x000fe2000ff3e03f */
[----:B------:R-:W-:Y:S01]  /*7470*/  R2UR UR18, R19 ;  /* 0x00000000131272ca */ /* 0x000fe200000e0000 */
[----:B------:R-:W-:Y:S01]  /*7480*/  ULEA UR8, UR37, UR5, 0xb ;  /* 0x0000000525087291 */ /* 0x000fe2000f8e583f */
[----:B------:R-:W-:Y:S01]  /*7490*/  R2UR UR10, R25 ;  /* 0x00000000190a72ca */ /* 0x000fe200000e0000 */
[----:B------:R-:W-:Y:S01]  /*74a0*/  ULOP3.LUT UR5, UR5, 0xc00, UR40, 0xf8, !UPT ;  /* 0x00000c0005057892 */ /* 0x000fe2000f8ef828 */
[----:B------:R-:W-:Y:S01]  /*74b0*/  ISETP.GT.AND P1, PT, R4, 0x1, PT ;  /* 0x000000010400780c */ /* 0x000fe20003f24270 */
[----:B------:R-:W-:Y:S01]  /*74c0*/  ULEA UR8, UR8, UR9, 0x1 ;  /* 0x0000000908087291 */ /* 0x000fe2000f8e083f */
[----:B------:R-:W-:Y:S01]  /*74d0*/  VIADD R6, R6, 0x1 ;  /* 0x0000000106067836 */ /* 0x000fe20000000000 */
[----:B------:R-:W-:Y:S01]  /*74e0*/  ULEA UR5, UR5, UR9, 0x1 ;  /* 0x0000000905057291 */ /* 0x000fe2000f8e083f */
[----:B------:R-:W-:Y:S01]  /*74f0*/  VIADD R22, R22, 0x40 ;  /* 0x0000004016167836 */ /* 0x000fe20000000000 */
[----:B------:R-:W-:Y:S01]  /*7500*/  UIADD3 UR32, UR8, 0x180, URZ ;  /* 0x0000018008207890 */ /* 0x000fe2000fffe03f */
[----:B------:R-:W-:Y:S01]  /*7510*/  VIADD R20, R20, 0x40 ;  /* 0x0000004014147836 */ /* 0x000fe20000000000 */
[----:B------:R-:W-:Y:S01]  /*7520*/  UIADD3 UR24, UR8, 0x2180, URZ ;  /* 0x0000218008187890 */ /* 0x000fe2000fffe03f */
[C---:B------:R-:W-:Y:S01]  /*7530*/  ISETP.NE.AND P0, PT, R6.reuse, 0x7, PT ;  /* 0x000000070600780c */ /* 0x040fe20003f05270 */
[----:B------:R-:W-:Y:S01]  /*7540*/  UMOV UR25, UR33 ;  /* 0x0000002100197c82 */ /* 0x000fe20008000000 */
[----:B------:R-:W-:Y:S01]  /*7550*/  UMOV UR27, UR35 ;  /* 0x00000023001b7c82 */ /* 0x000fe20008000000 */
[----:B------:R-:W-:Y:S01]  /*7560*/  UMOV UR28, UR36 ;  /* 0x00000024001c7c82 */ /* 0x000fe20008000000 */
[----:B------:R-:W-:Y:S01]  /*7570*/  UIADD3 UR16, UR5, 0x1c180, URZ ;  /* 0x0001c18005107890 */ /* 0x000fe2000fffe03f */
[----:B------:R-:W-:Y:S01]  /*7580*/  SEL R12, RZ, 0x1, P0 ;  /* 0x00000001ff0c7807 */ /* 0x000fe20000000000 */
[----:B------:R-:W-:Y:S01]  /*7590*/  UTMALDG.3D.MULTICAST [UR32], [UR14], UR31, desc[UR6] ;  /* 0x000006200e0073b4 */ /* 0x000fe2000801181f */
[----:B------:R-:W-:Y:S01]  /*75a0*/  UIADD3 UR8, UR5, 0x1e180, URZ ;  /* 0x0001e18005087890 */ /* 0x000fe2000fffe03f */
[----:B------:R-:W-:Y:S01]  /*75b0*/  SEL R6, R6, RZ, P0 ;  /* 0x000000ff06067207 */ /* 0x000fe20000000000 */
[----:B------:R-:W-:Y:S01]  /*75c0*/  UIADD3.X UR5, URZ, UR43, URZ, UP1, !UPT ;  /* 0x0000002b3f057290 */ /* 0x000fe20008ffe43f */
[----:B------:R-:W-:Y:S01]  /*75d0*/  LOP3.LUT R5, R5, R12, RZ, 0x3c, !PT ;  /* 0x0000000c05057212 */ /* 0x000fe200078e3cff */
[----:B------:R-:W-:Y:S01]  /*75e0*/  UMOV UR17, UR33 ;  /* 0x0000002100117c82 */ /* 0x000fe20008000000 */
[----:B------:R-:W-:Y:S01]  /*75f0*/  UMOV UR20, UR36 ;  /* 0x0000002400147c82 */ /* 0x000fe20008000000 */
[----:B------:R-:W-:Y:S01]  /*7600*/  UMOV UR9, UR33 ;  /* 0x0000002100097c82 */ /* 0x000fe20008000000 */
[----:B------:R0:W-:Y:S01]  /*7610*/  UTMALDG.3D.MULTICAST [UR24], [UR14], UR31, desc[UR6] ;  /* 0x000006180e0073b4 */ /* 0x0001e2000801181f */
[----:B------:R-:W-:Y:S01]  /*7620*/  UMOV UR11, UR19 ;  /* 0x00000013000b7c82 */ /* 0x000fe20008000000 */
[----:B------:R-:W-:Y:S01]  /*7630*/  UMOV UR12, UR36 ;  /* 0x00000024000c7c82 */ /* 0x000fe20008000000 */
[----:B0-----:R-:W-:-:S09]  /*7640*/  UPRMT UR14, URZ, 0x5410, UR29 ;  /* 0x000054103f0e7896 */ /* 0x001fd2000800001d */
[----:B------:R0:W-:Y:S01]  /*7650*/  UTMALDG.3D.MULTICAST [UR16], [UR4], UR14, desc[UR6] ;  /* 0x00000610040073b4 */ /* 0x0001e2000801180e */
[----:B------:R0:W-:Y:S02]  /*7660*/  UTMALDG.3D.MULTICAST [UR8], [UR4], UR14, desc[UR6] ;  /* 0x00000608040073b4 */ /* 0x0001e4000801180e */
[----:B0-----:R-:W-:Y:S05]  /*7670*/  @P1 BRA `(.L_x_174) ;  /* 0xfffffffc00041947 */ /* 0x001fea000383ffff */
.L_x_171:
[----:B------:R-:W-:Y:S05]  /*7680*/  BSYNC B1 ;  /* 0x0000000000017941 */ /* 0x000fea0003800000 */
.L_x_170:
[----:B------:R-:W-:Y:S01]  /*7690*/  LOP3.LUT P1, RZ, R11, 0xff, RZ, 0xc0, !PT ;  /* 0x000000ff0bff7812 */ /* 0x000fe2000782c0ff */
[C---:B------:R-:W-:Y:S01]  /*76a0*/  IMAD.IADD R13, R8.reuse, 0x1, R13 ;  /* 0x00000001080d7824 */ /* 0x040fe200078e020d */
[----:B------:R-:W-:Y:S01]  /*76b0*/  ULDC.64 UR4, c[0x0][0x650] ;  /* 0x0001940000047ab9 */ /* 0x000fe20000000a00 */
[C---:B------:R-:W-:Y:S01]  /*76c0*/  ISETP.GE.U32.AND P2, PT, R8.reuse, 0x7, PT ;  /* 0x000000070800780c */ /* 0x040fe20003f46070 */
[----:B------:R-:W-:Y:S01]  /*76d0*/  BSSY B1, `(.L_x_175) ;  /* 0x000006d000017945 */ /* 0x000fe20003800000 */
[C---:B------:R-:W-:Y:S01]  /*76e0*/  IMAD.WIDE.U32 R4, R13.reuse, 0x24924925, RZ ;  /* 0x249249250d047825 */ /* 0x040fe200078e00ff */
[----:B------:R-:W-:Y:S02]  /*76f0*/  ISETP.GT.U32.AND P0, PT, R13, 0x6, PT ;  /* 0x000000060d00780c */ /* 0x000fe40003f04070 */
[----:B------:R-:W-:Y:S01]  /*7700*/  PRMT R11, RZ, 0x7610, R11 ;  /* 0x00007610ff0b7816 */ /* 0x000fe2000000000b */
[----:B------:R-:W-:Y:S01]  /*7710*/  IMAD.MOV.U32 R12, RZ, RZ, -0x1 ;  /* 0xffffffffff0c7424 */ /* 0x000fe200078e00ff */
[----:B------:R-:W-:Y:S01]  /*7720*/  ISETP.LT.U32.AND P0, PT, R8, 0x7, P0 ;  /* 0x000000070800780c */ /* 0x000fe20000701070 */
[----:B------:R-:W-:-:S02]  /*7730*/  IMAD.MOV.U32 R19, RZ, RZ, -0x1 ;  /* 0xffffffffff137424 */ /* 0x000fc400078e00ff */
[----:B------:R-:W0:Y:S01]  /*7740*/  @P1 S2R R7, SR_CgaCtaId ;  /* 0x0000000000071919 */ /* 0x000e220000008800 */
[----:B------:R-:W-:Y:S02]  /*7750*/  SEL R4, RZ, 0x1, !P0 ;  /* 0x00000001ff047807 */ /* 0x000fe40004000000 */
[----:B------:R-:W-:Y:S02]  /*7760*/  IADD3 R16, P0, R16, UR38, RZ ;  /* 0x0000002610107c10 */ /* 0x000fe4000ff1e0ff */
[----:B------:R-:W-:Y:S02]  /*7770*/  @P1 MOV R6, 0x400 ;  /* 0x0000040000061802 */ /* 0x000fe40000000f00 */
[----:B------:R-:W-:Y:S02]  /*7780*/  IADD3.X R17, R17, UR41, RZ, P0, !PT ;  /* 0x0000002911117c10 */ /* 0x000fe400087fe4ff */
[----:B------:R-:W-:Y:S02]  /*7790*/  ISETP.GE.U32.AND P0, PT, R16, UR4, PT ;  /* 0x0000000410007c0c */ /* 0x000fe4000bf06070 */
[----:B------:R-:W-:-:S02]  /*77a0*/  LOP3.LUT R3, R3, R4, RZ, 0x3c, !PT ;  /* 0x0000000403037212 */ /* 0x000fc400078e3cff */
[----:B------:R-:W-:Y:S02]  /*77b0*/  ISETP.GE.U32.AND.EX P0, PT, R17, UR5, PT, P0 ;  /* 0x0000000511007c0c */ /* 0x000fe4000bf06100 */
[----:B0-----:R-:W-:Y:S01]  /*77c0*/  @P1 LEA R6, R7, R6, 0x18 ;  /* 0x0000000607061211 */ /* 0x001fe200078ec0ff */
[----:B------:R-:W-:-:S03]  /*77d0*/  IMAD.IADD R7, R13, 0x1, -R5 ;  /* 0x000000010d077824 */ /* 0x000fc600078e0a05 */
[----:B------:R0:W-:Y:S02]  /*77e0*/  @P1 SYNCS.ARRIVE.TRANS64.A1T0 RZ, [R6+URZ+0x88], RZ ;  /* 0x000088ff06ff19a7 */ /* 0x0001e4000810003f */
[----:B------:R-:W-:-:S04]  /*77f0*/  LEA.HI R7, R7, R5, RZ, 0x1f ;  /* 0x0000000507077211 */ /* 0x000fc800078ff8ff */
[----:B------:R-:W-:Y:S01]  /*7800*/  SHF.R.U32.HI R4, RZ, 0x2, R7 ;  /* 0x00000002ff047819 */ /* 0x000fe20000011607 */
[----:B------:R-:W-:-:S03]  /*7810*/  IMAD.MOV.U32 R7, RZ, RZ, -0x1 ;  /* 0xffffffffff077424 */ /* 0x000fc600078e00ff */
[--C-:B------:R-:W-:Y:S01]  /*7820*/  @P2 LOP3.LUT R3, R3, 0x1, R4.reuse, 0x78, !PT ;  /* 0x0000000103032812 */ /* 0x100fe200078e7804 */
[----:B------:R-:W-:Y:S01]  /*7830*/  IMAD R13, R4, -0x7, R13 ;  /* 0xfffffff9040d7824 */ /* 0x000fe200078e020d */
[----:B------:R-:W-:Y:S01]  /*7840*/  PRMT R4, RZ, 0x7610, R4 ;  /* 0x00007610ff047816 */ /* 0x000fe20000000004 */
[----:B0-----:R-:W-:Y:S06]  /*7850*/  @P0 BRA `(.L_x_176) ;  /* 0x0000000400500947 */ /* 0x001fec0003800000 */
[----:B------:R-:W0:Y:S01]  /*7860*/  S2R R15, SR_CTAID.X ;  /* 0x00000000000f7919 */ /* 0x000e220000002500 */
[----:B------:R-:W-:Y:S01]  /*7870*/  ULDC.64 UR4, c[0x0][0x628] ;  /* 0x00018a0000047ab9 */ /* 0x000fe20000000a00 */
[----:B------:R-:W1:Y:S01]  /*7880*/  LDC R20, c[0x0][0x144] ;  /* 0x00005100ff147b82 */ /* 0x000e620000000800 */
[----:B------:R-:W-:Y:S01]  /*7890*/  ISETP.NE.U32.AND P0, PT, RZ, UR4, PT ;  /* 0x00000004ff007c0c */ /* 0x000fe2000bf05070 */
[----:B------:R-:W2:Y:S01]  /*78a0*/  S2R R12, SR_CTAID.Y ;  /* 0x00000000000c7919 */ /* 0x000ea20000002600 */
[----:B------:R-:W-:Y:S01]  /*78b0*/  ULDC UR6, c[0x0][0x150] ;  /* 0x0000540000067ab9 */ /* 0x000fe20000000800 */
[----:B------:R-:W-:Y:S01]  /*78c0*/  ULDC UR7, c[0x0][0x630] ;  /* 0x00018c0000077ab9 */ /* 0x000fe20000000800 */
[----:B------:R-:W-:Y:S01]  /*78d0*/  ISETP.NE.AND.EX P0, PT, RZ, UR5, PT, P0 ;  /* 0x00000005ff007c0c */ /* 0x000fe2000bf05300 */
[----:B------:R-:W-:Y:S01]  /*78e0*/  IMAD.MOV.U32 R4, RZ, RZ, R16 ;  /* 0x000000ffff047224 */ /* 0x000fe200078e0010 */
[----:B0-----:R-:W-:-:S05]  /*78f0*/  I2FP.F32.U32 R5, R15 ;  /* 0x0000000f00057245 */ /* 0x001fca0000201000 */
[----:B------:R-:W-:Y:S01]  /*7900*/  FMUL R21, R5, UR6 ;  /* 0x0000000605157c20 */ /* 0x000fe20008400000 */
[----:B------:R-:W-:-:S05]  /*7910*/  IMAD.MOV.U32 R5, RZ, RZ, R17 ;  /* 0x000000ffff057224 */ /* 0x000fca00078e0011 */
[----:B--2---:R-:W-:Y:S05]  /*7920*/  @!P0 BRA `(.L_x_177) ;  /* 0x0000000000288947 */ /* 0x004fea0003800000 */
[----:B------:R-:W-:Y:S02]  /*7930*/  ULDC UR6, c[0x0][0x634] ;  /* 0x00018d0000067ab9 */ /* 0x000fe40000000800 */
[----:B------:R-:W-:-:S05]  /*7940*/  IADD3 R5, P0, R16, UR6, RZ ;  /* 0x0000000610057c10 */ /* 0x000fca000ff1e0ff */
[----:B------:R-:W-:-:S04]  /*7950*/  IMAD.X R19, RZ, RZ, R17, P0 ;  /* 0x000000ffff137224 */ /* 0x000fc800000e0611 */
[----:B------:R-:W-:-:S04]  /*7960*/  IMAD.WIDE.U32 R6, R19, UR4, RZ ;  /* 0x0000000413067c25 */ /* 0x000fc8000f8e00ff */
[----:B------:R-:W-:-:S04]  /*7970*/  IMAD.WIDE.U32 R6, P0, R5, UR5, R6 ;  /* 0x0000000505067c25 */ /* 0x000fc8000f800006 */
[----:B------:R-:W-:-:S04]  /*7980*/  IMAD.WIDE.U32 R4, R5, UR4, RZ ;  /* 0x0000000405047c25 */ /* 0x000fc8000f8e00ff */
[----:B------:R-:W-:Y:S01]  /*7990*/  IMAD.MOV.U32 R4, RZ, RZ, R7 ;  /* 0x000000ffff047224 */ /* 0x000fe200078e0007 */
[----:B------:R-:W-:Y:S01]  /*79a0*/  IADD3 RZ, P1, R5, R6, RZ ;  /* 0x0000000605ff7210 */ /* 0x000fe20007f3e0ff */
[----:B------:R-:W-:-:S04]  /*79b0*/  IMAD.X R5, RZ, RZ, RZ, P0 ;  /* 0x000000ffff057224 */ /* 0x000fc800000e06ff */
[----:B------:R-:W-:-:S08]  /*79c0*/  IMAD.WIDE.U32.X R4, R19, UR5, R4, P1 ;  /* 0x0000000513047c25 */ /* 0x000fd000088e0404 */
.L_x_177:
[--C-:B------:R-:W-:Y:S01]  /*79d0*/  SHF.R.U64 R14, R4, UR7, R5.reuse ;  /* 0x00000007040e7c19 */ /* 0x100fe20008001205 */
[----:B------:R-:W0:Y:S01]  /*79e0*/  F2I.U32.TRUNC.NTZ R21, R21 ;  /* 0x0000001500157305 */ /* 0x000e22000020f000 */
[----:B------:R-:W-:Y:S01]  /*79f0*/  SHF.R.U32.HI R4, RZ, UR7, R5 ;  /* 0x00000007ff047c19 */ /* 0x000fe20008011605 */
[----:B------:R-:W-:Y:S01]  /*7a00*/  ULDC.64 UR4, c[0x0][0x620] ;  /* 0x0001880000047ab9 */ /* 0x000fe20000000a00 */
[----:B------:R-:W-:Y:S01]  /*7a10*/  IADD3 R7, P0, RZ, -R14, RZ ;  /* 0x8000000eff077210 */ /* 0x000fe20007f1e0ff */
[----:B------:R-:W-:-:S04]  /*7a20*/  ULDC.64 UR6, c[0x0][0x640] ;  /* 0x0001900000067ab9 */ /* 0x000fc80000000a00 */
[----:B------:R-:W-:Y:S01]  /*7a30*/  IMAD.X R4, RZ, RZ, ~R4, P0 ;  /* 0x000000ffff047224 */ /* 0x000fe200000e0e04 */
[----:B------:R-:W-:-:S03]  /*7a40*/  ISETP.NE.U32.AND P0, PT, RZ, UR6, PT ;  /* 0x00000006ff007c0c */ /* 0x000fc6000bf05070 */
[----:B------:R-:W-:Y:S01]  /*7a50*/  IMAD R6, R4, UR4, RZ ;  /* 0x0000000404067c24 */ /* 0x000fe2000f8e02ff */
[----:B------:R-:W-:Y:S01]  /*7a60*/  ISETP.NE.AND.EX P0, PT, RZ, UR7, PT, P0 ;  /* 0x00000007ff007c0c */ /* 0x000fe2000bf05300 */
[----:B------:R-:W-:Y:S01]  /*7a70*/  IMAD.WIDE.U32 R4, R7, UR4, R16 ;  /* 0x0000000407047c25 */ /* 0x000fe2000f8e0010 */
[----:B------:R-:W-:-:S03]  /*7a80*/  ULDC UR4, c[0x0][0x618] ;  /* 0x0001860000047ab9 */ /* 0x000fc60000000800 */
[----:B------:R-:W-:Y:S01]  /*7a90*/  IMAD R7, R7, UR5, R6 ;  /* 0x0000000507077c24 */ /* 0x000fe2000f8e0206 */
[----:B------:R-:W-:Y:S01]  /*7aa0*/  ULDC UR5, c[0x0][0x154] ;  /* 0x0000550000057ab9 */ /* 0x000fe20000000800 */
[----:B0-----:R-:W-:Y:S02]  /*7ab0*/  IMAD.MOV R6, RZ, RZ, -R21 ;  /* 0x000000ffff067224 */ /* 0x001fe400078e0a15 */
[----:B------:R-:W0:Y:S01]  /*7ac0*/  LDC R21, c[0x0][0x148] ;  /* 0x00005200ff157b82 */ /* 0x000e220000000800 */
[----:B------:R-:W-:Y:S02]  /*7ad0*/  IMAD.IADD R5, R5, 0x1, R7 ;  /* 0x0000000105057824 */ /* 0x000fe400078e0207 */
[----:B-1----:R-:W-:Y:S01]  /*7ae0*/  IMAD R15, R20, R6, R15 ;  /* 0x00000006140f7224 */ /* 0x002fe200078e020f */
[----:B------:R-:W-:Y:S02]  /*7af0*/  I2FP.F32.U32 R6, R12 ;  /* 0x0000000c00067245 */ /* 0x000fe40000201000 */
[----:B------:R-:W-:-:S02]  /*7b00*/  SHF.R.U64 R19, R4, UR4, R5 ;  /* 0x0000000404137c19 */ /* 0x000fc40008001205 */
[----:B------:R-:W-:Y:S01]  /*7b10*/  SHF.R.U32.HI R4, RZ, UR4, R5 ;  /* 0x00000004ff047c19 */ /* 0x000fe20008011605 */
[----:B------:R-:W-:Y:S01]  /*7b20*/  FMUL R6, R6, UR5 ;  /* 0x0000000506067c20 */ /* 0x000fe20008400000 */
[----:B------:R-:W-:Y:S02]  /*7b30*/  ULDC UR4, c[0x0][0x608] ;  /* 0x0001820000047ab9 */ /* 0x000fe40000000800 */
[--C-:B------:R-:W-:Y:S01]  /*7b40*/  SHF.R.U64 R22, R19, UR4, R4.reuse ;  /* 0x0000000413167c19 */ /* 0x100fe20008001204 */
[----:B------:R1:W2:Y:S01]  /*7b50*/  F2I.U32.TRUNC.NTZ R24, R6 ;  /* 0x0000000600187305 */ /* 0x0002a2000020f000 */
[----:B------:R-:W-:Y:S01]  /*7b60*/  SHF.R.U32.HI R5, RZ, UR4, R4 ;  /* 0x00000004ff057c19 */ /* 0x000fe20008011604 */
[----:B------:R-:W-:-:S03]  /*7b70*/  ULDC UR4, c[0x0][0x658] ;  /* 0x0001960000047ab9 */ /* 0x000fc60000000800 */
[--C-:B------:R-:W-:Y:S02]  /*7b80*/  SHF.R.U64 R20, R22, UR4, R5.reuse ;  /* 0x0000000416147c19 */ /* 0x100fe40008001205 */
[----:B------:R-:W-:-:S03]  /*7b90*/  SHF.R.U32.HI R23, RZ, UR4, R5 ;  /* 0x00000004ff177c19 */ /* 0x000fc60008011605 */
[----:B------:R-:W-:Y:S02]  /*7ba0*/  IMAD.MOV.U32 R4, RZ, RZ, R20 ;  /* 0x000000ffff047224 */ /* 0x000fe400078e0014 */
[----:B------:R-:W-:Y:S01]  /*7bb0*/  IMAD.MOV.U32 R5, RZ, RZ, R23 ;  /* 0x000000ffff057224 */ /* 0x000fe200078e0017 */
[----:B-1----:R-:W-:Y:S06]  /*7bc0*/  @!P0 BRA `(.L_x_178) ;  /* 0x0000000000288947 */ /* 0x002fec0003800000 */
        /* <DEDUP_REMOVED lines=10> */
.L_x_178:
[----:B------:R-:W-:Y:S01]  /*7c70*/  ISETP.NE.AND P0, PT, R2, 0x1, PT ;  /* 0x000000010200780c */ /* 0x000fe20003f05270 */
[----:B------:R-:W-:Y:S01]  /*7c80*/  ULDC UR4, c[0x0][0x648] ;  /* 0x0001920000047ab9 */ /* 0x000fe20000000800 */
[----:B------:R-:W-:Y:S01]  /*7c90*/  LOP3.LUT R22, R22, UR22, RZ, 0xc0, !PT ;  /* 0x0000001616167c12 */ /* 0x000fe2000f8ec0ff */
[----:B--2---:R-:W-:Y:S01]  /*7ca0*/  IMAD.MOV R24, RZ, RZ, -R24 ;  /* 0x000000ffff187224 */ /* 0x004fe200078e0a18 */
[----:B------:R-:W-:Y:S01]  /*7cb0*/  SHF.R.U64 R5, R4, UR4, R5 ;  /* 0x0000000404057c19 */ /* 0x000fe20008001205 */
[----:B------:R-:W-:Y:S01]  /*7cc0*/  ULDC UR4, c[0x0][0x638] ;  /* 0x00018e0000047ab9 */ /* 0x000fe20000000800 */
[----:B------:R-:W-:Y:S01]  /*7cd0*/  LOP3.LUT R19, R19, UR13, RZ, 0xc0, !PT ;  /* 0x0000000d13137c12 */ /* 0x000fe2000f8ec0ff */
[----:B------:R-:W-:Y:S01]  /*7ce0*/  ULDC UR5, c[0x0][0x610] ;  /* 0x0001840000057ab9 */ /* 0x000fe20000000800 */
[----:B------:R-:W-:Y:S02]  /*7cf0*/  IMAD.MOV.U32 R4, RZ, RZ, 0x1 ;  /* 0x00000001ff047424 */ /* 0x000fe400078e00ff */
[----:B------:R-:W-:-:S02]  /*7d00*/  IMAD.MOV R7, RZ, RZ, -R5 ;  /* 0x000000ffff077224 */ /* 0x000fc400078e0a05 */
[----:B------:R-:W-:Y:S02]  /*7d10*/  IMAD R22, R5, UR21, R22 ;  /* 0x0000001505167c24 */ /* 0x000fe4000f8e0216 */
[----:B0-----:R-:W-:Y:S02]  /*7d20*/  @P0 IMAD R15, R21, R24, R12 ;  /* 0x00000018150f0224 */ /* 0x001fe400078e020c */
[----:B------:R-:W-:Y:S01]  /*7d30*/  IMAD R20, R7, UR4, R20 ;  /* 0x0000000407147c24 */ /* 0x000fe2000f8e0214 */
[----:B------:R-:W-:Y:S01]  /*7d40*/  ULDC UR4, c[0x0][0x600] ;  /* 0x0001800000047ab9 */ /* 0x000fe20000000800 */
[----:B------:R-:W-:Y:S02]  /*7d50*/  IMAD R15, R22, UR5, R15 ;  /* 0x00000005160f7c24 */ /* 0x000fe4000f8e020f */
[----:B------:R-:W-:Y:S02]  /*7d60*/  IMAD R20, R20, UR4, R19 ;  /* 0x0000000414147c24 */ /* 0x000fe4000f8e0213 */
[----:B------:R-:W-:-:S03]  /*7d70*/  IMAD.MOV.U32 R7, RZ, RZ, R14 ;  /* 0x000000ffff077224 */ /* 0x000fc600078e000e */
[----:B------:R-:W-:Y:S02]  /*7d80*/  SEL R19, R20, R15, !P0 ;  /* 0x0000000f14137207 */ /* 0x000fe40004000000 */
[----:B------:R-:W-:-:S07]  /*7d90*/  SEL R12, R15, R20, !P0 ;  /* 0x000000140f0c7207 */ /* 0x000fce0004000000 */
.L_x_176:
[----:B------:R-:W-:Y:S05]  /*7da0*/  BSYNC B1 ;  /* 0x0000000000017941 */ /* 0x000fea0003800000 */
.L_x_175:
[----:B------:R-:W-:-:S13]  /*7db0*/  LOP3.LUT P0, RZ, R4, 0xff, RZ, 0xc0, !PT ;  /* 0x000000ff04ff7812 */ /* 0x000fda000780c0ff */
[----:B------:R-:W-:Y:S05]  /*7dc0*/  @P0 BRA `(.L_x_179) ;  /* 0xfffffff000ec0947 */ /* 0x000fea000383ffff */
[----:B------:R-:W-:Y:S05]  /*7dd0*/  BSYNC B0 ;  /* 0x0000000000007941 */ /* 0x000fea0003800000 */
.L_x_168:
[----:B------:R-:W-:-:S03]  /*7de0*/  UMOV UR4, 0xffffffff ;  /* 0xffffffff00047882 */ /* 0x000fc60000000000 */
[----:B------:R-:W-:Y:S05]  /*7df0*/  BRA.DIV UR4, `(.L_x_180) ;  /* 0x0000000604807947 */ /* 0x000fea000b800000 */
[----:B------:R-:W-:-:S13]  /*7e00*/  ELECT P6, URZ, PT ;  /* 0x00000000003f782f */ /* 0x000fda00038c0000 */
.L_x_197:
[----:B------:R-:W-:Y:S04]  /*7e10*/  BSSY B0, `(.L_x_181) ;  /* 0x0000046000007945 */ /* 0x000fe80003800000 */
[----:B------:R-:W-:Y:S05]  /*7e20*/  @!P6 BRA `(.L_x_182) ;  /* 0x000000040010e947 */ /* 0x000fea0003800000 */
[----:B------:R-:W-:-:S04]  /*7e30*/  LOP3.LUT R18, R18, 0x2, RZ, 0xfc, !PT ;  /* 0x0000000212127812 */ /* 0x000fc800078efcff */
[----:B------:R-:W-:-:S13]  /*7e40*/  ISETP.NE.AND P0, PT, R18, 0x3, PT ;  /* 0x000000031200780c */ /* 0x000fda0003f05270 */
[----:B------:R-:W-:Y:S05]  /*7e50*/  @!P0 BRA `(.L_x_183) ;  /* 0x0000000000048947 */ /* 0x000fea0003800000 */
[----:B------:R-:W-:Y:S01]  /*7e60*/  BPT.TRAP 0x1 ;  /* 0x000000040000795c */ /* 0x000fe20000300000 */
.L_x_183:
[----:B------:R-:W0:Y:S01]  /*7e70*/  S2R R5, SR_CgaCtaId ;  /* 0x0000000000057919 */ /* 0x000e220000008800 */
[----:B------:R-:W-:Y:S02]  /*7e80*/  MOV R0, 0x400 ;  /* 0x0000040000007802 */ /* 0x000fe40000000f00 */
[----:B------:R-:W-:Y:S02]  /*7e90*/  SHF.L.U32 R4, R3, 0x1f, RZ ;  /* 0x0000001f03047819 */ /* 0x000fe400000006ff */
[----:B0-----:R-:W-:-:S05]  /*7ea0*/  LEA R0, R5, R0, 0x18 ;  /* 0x0000000005007211 */ /* 0x001fca00078ec0ff */
[----:B------:R-:W-:-:S04]  /*7eb0*/  VIADD R0, R0, 0x38 ;  /* 0x0000003800007836 */ /* 0x000fc80000000000 */
[C---:B------:R-:W-:Y:S02]  /*7ec0*/  IMAD R7, R13.reuse, 0x8, R0 ;  /* 0x000000080d077824 */ /* 0x040fe400078e0200 */
[----:B------:R-:W-:Y:S02]  /*7ed0*/  VIADD R13, R13, 0x1 ;  /* 0x000000010d0d7836 */ /* 0x000fe40000000000 */
[----:B------:R-:W0:Y:S03]  /*7ee0*/  SYNCS.PHASECHK.TRANS64.TRYWAIT P0, [R7+URZ], R4 ;  /* 0x00000004070075a7 */ /* 0x000e26000800017f */
[----:B------:R-:W-:-:S04]  /*7ef0*/  ISETP.NE.AND P1, PT, R13, 0x7, PT ;  /* 0x000000070d00780c */ /* 0x000fc80003f25270 */
[----:B------:R-:W-:Y:S02]  /*7f00*/  SEL R2, RZ, 0x1, P1 ;  /* 0x00000001ff027807 */ /* 0x000fe40000800000 */
[----:B------:R-:W-:Y:S02]  /*7f10*/  SEL R13, R13, RZ, P1 ;  /* 0x000000ff0d0d7207 */ /* 0x000fe40000800000 */
[----:B------:R-:W-:-:S03]  /*7f20*/  LOP3.LUT R6, R3, R2, RZ, 0x3c, !PT ;  /* 0x0000000203067212 */ /* 0x000fc600078e3cff */
[----:B------:R-:W-:Y:S01]  /*7f30*/  IMAD R8, R13, 0x8, R0 ;  /* 0x000000080d087824 */ /* 0x000fe200078e0200 */
[----:B------:R-:W-:Y:S01]  /*7f40*/  SHF.L.U32 R5, R6, 0x1f, RZ ;  /* 0x0000001f06057819 */ /* 0x000fe200000006ff */
[----:B0-----:R-:W-:Y:S06]  /*7f50*/  @!P0 BRA `(.L_x_184) ;  /* 0x0000000400488947 */ /* 0x001fec0003800000 */
.L_x_198:
[----:B------:R-:W1:Y:S01]  /*7f60*/  SYNCS.PHASECHK.TRANS64.TRYWAIT P0, [R8+URZ], R5 ;  /* 0x00000005080075a7 */ /* 0x000e62000800017f */
[----:B------:R-:W-:-:S05]  /*7f70*/  VIADD R2, R13, 0x1 ;  /* 0x000000010d027836 */ /* 0x000fca0000000000 */
[----:B------:R-:W-:-:S04]  /*7f80*/  ISETP.NE.AND P1, PT, R2, 0x7, PT ;  /* 0x000000070200780c */ /* 0x000fc80003f25270 */
[----:B------:R-:W-:Y:S02]  /*7f90*/  SEL R3, RZ, 0x1, P1 ;  /* 0x00000001ff037807 */ /* 0x000fe40000800000 */
[----:B0-----:R-:W-:Y:S02]  /*7fa0*/  SEL R7, R2, RZ, P1 ;  /* 0x000000ff02077207 */ /* 0x001fe40000800000 */
[----:B------:R-:W-:-:S03]  /*7fb0*/  LOP3.LUT R6, R6, R3, RZ, 0x3c, !PT ;  /* 0x0000000306067212 */ /* 0x000fc600078e3cff */
[----:B------:R-:W-:Y:S01]  /*7fc0*/  IMAD R9, R7, 0x8, R0 ;  /* 0x0000000807097824 */ /* 0x000fe200078e0200 */
[----:B------:R-:W-:Y:S01]  /*7fd0*/  SHF.L.U32 R4, R6, 0x1f, RZ ;  /* 0x0000001f06047819 */ /* 0x000fe200000006ff */
[----:B-1----:R-:W-:Y:S06]  /*7fe0*/  @!P0 BRA `(.L_x_185) ;  /* 0x0000000400388947 */ /* 0x002fec0003800000 */
.L_x_199:
[----:B------:R-:W1:Y:S01]  /*7ff0*/  SYNCS.PHASECHK.TRANS64.TRYWAIT P0, [R9+URZ], R4 ;  /* 0x00000004090075a7 */ /* 0x000e62000800017f */
[----:B------:R-:W-:-:S05]  /*8000*/  VIADD R2, R7, 0x1 ;  /* 0x0000000107027836 */ /* 0x000fca0000000000 */
[----:B------:R-:W-:-:S04]  /*8010*/  ISETP.NE.AND P1, PT, R2, 0x7, PT ;  /* 0x000000070200780c */ /* 0x000fc80003f25270 */
[----:B------:R-:W-:Y:S02]  /*8020*/  SEL R3, RZ, 0x1, P1 ;  /* 0x00000001ff037807 */ /* 0x000fe40000800000 */
[----:B------:R-:W-:Y:S02]  /*8030*/  SEL R7, R2, RZ, P1 ;  /* 0x000000ff02077207 */ /* 0x000fe40000800000 */
[----:B------:R-:W-:-:S03]  /*8040*/  LOP3.LUT R6, R6, R3, RZ, 0x3c, !PT ;  /* 0x0000000306067212 */ /* 0x000fc600078e3cff */
[----:B0-----:R-:W-:Y:S01]  /*8050*/  IMAD R8, R7, 0x8, R0 ;  /* 0x0000000807087824 */ /* 0x001fe200078e0200 */
[----:B------:R-:W-:Y:S01]  /*8060*/  SHF.L.U32 R5, R6, 0x1f, RZ ;  /* 0x0000001f06057819 */ /* 0x000fe200000006ff */
[----:B-1----:R-:W-:Y:S06]  /*8070*/  @!P0 BRA `(.L_x_186) ;  /* 0x0000000400288947 */ /* 0x002fec0003800000 */
.L_x_200:
        /* <DEDUP_REMOVED lines=9> */
.L_x_201:
[----:B------:R-:W1:Y:S01]  /*8110*/  SYNCS.PHASECHK.TRANS64.TRYWAIT P0, [R9+URZ], R4 ;  /* 0x00000004090075a7 */ /* 0x000e62000800017f */
[----:B------:R-:W-:-:S05]  /*8120*/  VIADD R2, R7, 0x1 ;  /* 0x0000000107027836 */ /* 0x000fca0000000000 */
[----:B------:R-:W-:-:S04]  /*8130*/  ISETP.NE.AND P1, PT, R2, 0x7, PT ;  /* 0x000000070200780c */ /* 0x000fc80003f25270 */
[----:B------:R-:W-:Y:S02]  /*8140*/  SEL R3, RZ, 0x1, P1 ;  /* 0x00000001ff037807 */ /* 0x000fe40000800000 */
[----:B------:R-:W-:Y:S02]  /*8150*/  SEL R7, R2, RZ, P1 ;  /* 0x000000ff02077207 */ /* 0x000fe40000800000 */
[----:B------:R-:W-:-:S03]  /*8160*/  LOP3.LUT R11, R6, R3, RZ, 0x3c, !PT ;  /* 0x00000003060b7212 */ /* 0x000fc600078e3cff */
[----:B------:R-:W-:Y:S01]  /*8170*/  IMAD R6, R7, 0x8, R0 ;  /* 0x0000000807067824 */ /* 0x000fe200078e0200 */
[----:B0-----:R-:W-:Y:S01]  /*8180*/  SHF.L.U32 R5, R11, 0x1f, RZ ;  /* 0x0000001f0b057819 */ /* 0x001fe200000006ff */
[----:B-1----:R-:W-:Y:S06]  /*8190*/  @!P0 BRA `(.L_x_188) ;  /* 0x0000000400088947 */ /* 0x002fec0003800000 */
.L_x_202:
[----:B------:R-:W1:Y:S01]  /*81a0*/  SYNCS.PHASECHK.TRANS64.TRYWAIT P0, [R6+URZ], R5 ;  /* 0x00000005060075a7 */ /* 0x000e62000800017f */
[----:B------:R-:W-:-:S05]  /*81b0*/  VIADD R2, R7, 0x1 ;  /* 0x0000000107027836 */ /* 0x000fca0000000000 */
[----:B------:R-:W-:-:S04]  /*81c0*/  ISETP.NE.AND P1, PT, R2, 0x7, PT ;  /* 0x000000070200780c */ /* 0x000fc80003f25270 */
[----:B0-----:R-:W-:Y:S02]  /*81d0*/  SEL R4, RZ, 0x1, P1 ;  /* 0x00000001ff047807 */ /* 0x001fe40000800000 */
[----:B------:R-:W-:Y:S02]  /*81e0*/  SEL R3, R2, RZ, P1 ;  /* 0x000000ff02037207 */ /* 0x000fe40000800000 */
[----:B------:R-:W-:Y:S01]  /*81f0*/  LOP3.LUT R4, R11, R4, RZ, 0x3c, !PT ;  /* 0x000000040b047212 */ /* 0x000fe200078e3cff */
[----:B-1----:R-:W-:Y:S06]  /*8200*/  @!P0 BRA `(.L_x_189) ;  /* 0x0000000400008947 */ /* 0x002fec0003800000 */
.L_x_203:
[----:B------:R-:W-:Y:S01]  /*8210*/  IMAD R3, R3, 0x8, R0 ;  /* 0x0000000803037824 */ /* 0x000fe200078e0200 */
[----:B------:R-:W-:-:S07]  /*8220*/  SHF.L.U32 R0, R4, 0x1f, RZ ;  /* 0x0000001f04007819 */ /* 0x000fce00000006ff */
.L_x_190:
[----:B-1----:R1:W2:Y:S02]  /*8230*/  SYNCS.PHASECHK.TRANS64.TRYWAIT P0, [R3+URZ], R0 ;  /* 0x00000000030075a7 */ /* 0x0022a4000800017f */
[----:B--2---:R-:W-:Y:S05]  /*8240*/  @!P0 NANOSLEEP.SYNCS 0x989680 ;  /* 0x009896800000895d */ /* 0x004fea0003900000 */
[----:B------:R-:W2:Y:S02]  /*8250*/  @!P0 SYNCS.PHASECHK.TRANS64 P0, [R3+URZ], R0 ;  /* 0x00000000030085a7 */ /* 0x000ea4000800007f */
[----:B--2---:R-:W-:Y:S05]  /*8260*/  @!P0 BRA `(.L_x_190) ;  /* 0xfffffffc00f08947 */ /* 0x004fea000383ffff */
.L_x_182:
[----:B------:R-:W-:Y:S05]  /*8270*/  BSYNC B0 ;  /* 0x0000000000007941 */ /* 0x000fea0003800000 */
.L_x_181:
[----:B------:R-:W-:Y:S05]  /*8280*/  EXIT ;  /* 0x000000000000794d */ /* 0x000fea0003800000 */
.L_x_21:
[----:B-1----:R1:W2:Y:S02]  /*8290*/  SYNCS.PHASECHK.TRANS64.TRYWAIT P1, [R3+URZ], R0 ;  /* 0x00000000030075a7 */ /* 0x0022a4000802017f */
[----:B--2---:R-:W-:Y:S05]  /*82a0*/  @!P1 NANOSLEEP.SYNCS 0x989680 ;  /* 0x009896800000995d */ /* 0x004fea0003900000 */
[----:B------:R-:W2:Y:S02]  /*82b0*/  @!P1 SYNCS.PHASECHK.TRANS64 P1, [R3+URZ], R0 ;  /* 0x00000000030095a7 */ /* 0x000ea4000802007f */
[----:B--2---:R-:W-:Y:S05]  /*82c0*/  @!P1 BRA `(.L_x_21) ;  /* 0xfffffffc00f09947 */ /* 0x004fea000383ffff */
[----:B------:R-:W-:Y:S05]  /*82d0*/  BRA `(.L_x_20) ;  /* 0xffffff9400507947 */ /* 0x000fea000383ffff */
.L_x_26:
[----:B-1----:R1:W2:Y:S02]  /*82e0*/  SYNCS.PHASECHK.TRANS64.TRYWAIT P1, [R5+URZ], R4 ;  /* 0x00000004050075a7 */ /* 0x0022a4000802017f */
[----:B--2---:R-:W-:Y:S05]  /*82f0*/  @!P1 NANOSLEEP.SYNCS 0x989680 ;  /* 0x009896800000995d */ /* 0x004fea0003900000 */
[----:B------:R-:W2:Y:S02]  /*8300*/  @!P1 SYNCS.PHASECHK.TRANS64 P1, [R5+URZ], R4 ;  /* 0x00000004050095a7 */ /* 0x000ea4000802007f */
[----:B--2---:R-:W-:Y:S05]  /*8310*/  @!P1 BRA `(.L_x_26) ;  /* 0xfffffffc00f09947 */ /* 0x004fea000383ffff */
[----:B------:R-:W-:Y:S05]  /*8320*/  BRA `(.L_x_25) ;  /* 0xffffff98002c7947 */ /* 0x000fea000383ffff */
.L_x_169:
[----:B------:R-:W-:Y:S01]  /*8330*/  BSSY B1, `(.L_x_191) ;  /* 0x0000006000017945 */ /* 0x000fe20003800000 */
[----:B------:R-:W-:-:S07]  /*8340*/  IMAD.MOV.U32 R15, RZ, RZ, -0x1 ;  /* 0xffffffffff0f7424 */ /* 0x000fce00078e00ff */
[----:B------:R-:W-:Y:S05]  /*8350*/  WARPSYNC.COLLECTIVE R15, `(.L_x_192) ;  /* 0x000000000f0c7348 */ /* 0x000fea0003c00000 */
[----:B------:R-:W-:Y:S02]  /*8360*/  ELECT P6, UR62, PT ;  /* 0x00000000003e782f */ /* 0x000fe400038c0000 */
[----:B------:R-:W-:Y:S01]  /*8370*/  MOV R14, UR62 ;  /* 0x0000003e000e7c02 */ /* 0x000fe20008000f00 */
[----:B------:R-:W-:Y:S10]  /*8380*/  ENDCOLLECTIVE ;  /* 0x000000000000791b */ /* 0x000ff40003800000 */
.L_x_192:
[----:B------:R-:W-:Y:S05]  /*8390*/  BSYNC B1 ;  /* 0x0000000000017941 */ /* 0x000fea0003800000 */
.L_x_191:
[----:B------:R-:W-:Y:S05]  /*83a0*/  BRA `(.L_x_193) ;  /* 0xffffffec00807947 */ /* 0x000fea000383ffff */
.L_x_172:
[----:B0-----:R0:W1:Y:S02]  /*83b0*/  SYNCS.PHASECHK.TRANS64.TRYWAIT P0, [R21+URZ+0x38], R12 ;  /* 0x0000380c150075a7 */ /* 0x001064000800017f */
[----:B-1----:R-:W-:Y:S05]  /*83c0*/  @!P0 NANOSLEEP.SYNCS 0x989680 ;  /* 0x009896800000895d */ /* 0x002fea0003900000 */
[----:B------:R-:W1:Y:S02]  /*83d0*/  @!P0 SYNCS.PHASECHK.TRANS64 P0, [R21+URZ+0x38], R12 ;  /* 0x0000380c150085a7 */ /* 0x000e64000800007f */
[----:B-1----:R-:W-:Y:S05]  /*83e0*/  @!P0 BRA `(.L_x_172) ;  /* 0xfffffffc00f08947 */ /* 0x002fea000383ffff */
[----:B------:R-:W-:Y:S05]  /*83f0*/  BRA `(.L_x_194) ;  /* 0xffffffec00c87947 */ /* 0x000fea000383ffff */
.L_x_180:
[----:B------:R-:W-:Y:S01]  /*8400*/  BSSY B0, `(.L_x_195) ;  /* 0x0000006000007945 */ /* 0x000fe20003800000 */
[----:B------:R-:W-:-:S07]  /*8410*/  IMAD.MOV.U32 R15, RZ, RZ, -0x1 ;  /* 0xffffffffff0f7424 */ /* 0x000fce00078e00ff */
[----:B------:R-:W-:Y:S05]  /*8420*/  WARPSYNC.COLLECTIVE R15, `(.L_x_196) ;  /* 0x000000000f0c7348 */ /* 0x000fea0003c00000 */
[----:B------:R-:W-:Y:S02]  /*8430*/  ELECT P6, UR62, PT ;  /* 0x00000000003e782f */ /* 0x000fe400038c0000 */
[----:B------:R-:W-:Y:S01]  /*8440*/  MOV R14, UR62 ;  /* 0x0000003e000e7c02 */ /* 0x000fe20008000f00 */
[----:B------:R-:W-:Y:S10]  /*8450*/  ENDCOLLECTIVE ;  /* 0x000000000000791b */ /* 0x000ff40003800000 */
.L_x_196:
[----:B------:R-:W-:Y:S05]  /*8460*/  BSYNC B0 ;  /* 0x0000000000007941 */ /* 0x000fea0003800000 */
.L_x_195:
[----:B------:R-:W-:Y:S05]  /*8470*/  BRA `(.L_x_197) ;  /* 0xfffffff800647947 */ /* 0x000fea000383ffff */
.L_x_184:
[----:B0-----:R0:W1:Y:S02]  /*8480*/  SYNCS.PHASECHK.TRANS64.TRYWAIT P0, [R7+URZ], R4 ;  /* 0x00000004070075a7 */ /* 0x001064000800017f */
[----:B-1----:R-:W-:Y:S05]  /*8490*/  @!P0 NANOSLEEP.SYNCS 0x989680 ;  /* 0x009896800000895d */ /* 0x002fea0003900000 */
[----:B------:R-:W1:Y:S02]  /*84a0*/  @!P0 SYNCS.PHASECHK.TRANS64 P0, [R7+URZ], R4 ;  /* 0x00000004070085a7 */ /* 0x000e64000800007f */
[----:B-1----:R-:W-:Y:S05]  /*84b0*/  @!P0 BRA `(.L_x_184) ;  /* 0xfffffffc00f08947 */ /* 0x002fea000383ffff */
[----:B------:R-:W-:Y:S05]  /*84c0*/  BRA `(.L_x_198) ;  /* 0xfffffff800a47947 */ /* 0x000fea000383ffff */
.L_x_185:
[----:B0-----:R0:W1:Y:S02]  /*84d0*/  SYNCS.PHASECHK.TRANS64.TRYWAIT P0, [R8+URZ], R5 ;  /* 0x00000005080075a7 */ /* 0x001064000800017f */
[----:B-1----:R-:W-:Y:S05]  /*84e0*/  @!P0 NANOSLEEP.SYNCS 0x989680 ;  /* 0x009896800000895d */ /* 0x002fea0003900000 */
[----:B------:R-:W1:Y:S02]  /*84f0*/  @!P0 SYNCS.PHASECHK.TRANS64 P0, [R8+URZ], R5 ;  /* 0x00000005080085a7 */ /* 0x000e64000800007f */
[----:B-1----:R-:W-:Y:S05]  /*8500*/  @!P0 BRA `(.L_x_185) ;  /* 0xfffffffc00f08947 */ /* 0x002fea000383ffff */
[----:B------:R-:W-:Y:S05]  /*8510*/  BRA `(.L_x_199) ;  /* 0xfffffff800b47947 */ /* 0x000fea000383ffff */
.L_x_186:
[----:B0-----:R0:W1:Y:S02]  /*8520*/  SYNCS.PHASECHK.TRANS64.TRYWAIT P0, [R9+URZ], R4 ;  /* 0x00000004090075a7 */ /* 0x001064000800017f */
[----:B-1----:R-:W-:Y:S05]  /*8530*/  @!P0 NANOSLEEP.SYNCS 0x989680 ;  /* 0x009896800000895d */ /* 0x002fea0003900000 */
[----:B------:R-:W1:Y:S02]  /*8540*/  @!P0 SYNCS.PHASECHK.TRANS64 P0, [R9+URZ], R4 ;  /* 0x00000004090085a7 */ /* 0x000e64000800007f */
[----:B-1----:R-:W-:Y:S05]  /*8550*/  @!P0 BRA `(.L_x_186) ;  /* 0xfffffffc00f08947 */ /* 0x002fea000383ffff */
[----:B------:R-:W-:Y:S05]  /*8560*/  BRA `(.L_x_200) ;  /* 0xfffffff800c47947 */ /* 0x000fea000383ffff */
.L_x_187:
[----:B0-----:R0:W1:Y:S02]  /*8570*/  SYNCS.PHASECHK.TRANS64.TRYWAIT P0, [R8+URZ], R5 ;  /* 0x00000005080075a7 */ /* 0x001064000800017f */
[----:B-1----:R-:W-:Y:S05]  /*8580*/  @!P0 NANOSLEEP.SYNCS 0x989680 ;  /* 0x009896800000895d */ /* 0x002fea0003900000 */
[----:B------:R-:W1:Y:S02]  /*8590*/  @!P0 SYNCS.PHASECHK.TRANS64 P0, [R8+URZ], R5 ;  /* 0x00000005080085a7 */ /* 0x000e64000800007f */
[----:B-1----:R-:W-:Y:S05]  /*85a0*/  @!P0 BRA `(.L_x_187) ;  /* 0xfffffffc00f08947 */ /* 0x002fea000383ffff */
[----:B------:R-:W-:Y:S05]  /*85b0*/  BRA `(.L_x_201) ;  /* 0xfffffff800d47947 */ /* 0x000fea000383ffff */
.L_x_188:
[----:B0-----:R0:W1:Y:S02]  /*85c0*/  SYNCS.PHASECHK.TRANS64.TRYWAIT P0, [R9+URZ], R4 ;  /* 0x00000004090075a7 */ /* 0x001064000800017f */
[----:B-1----:R-:W-:Y:S05]  /*85d0*/  @!P0 NANOSLEEP.SYNCS 0x989680 ;  /* 0x009896800000895d */ /* 0x002fea0003900000 */
[----:B------:R-:W1:Y:S02]  /*85e0*/  @!P0 SYNCS.PHASECHK.TRANS64 P0, [R9+URZ], R4 ;  /* 0x00000004090085a7 */ /* 0x000e64000800007f */
[----:B-1----:R-:W-:Y:S05]  /*85f0*/  @!P0 BRA `(.L_x_188) ;  /* 0xfffffffc00f08947 */ /* 0x002fea000383ffff */
[----:B------:R-:W-:Y:S05]  /*8600*/  BRA `(.L_x_202) ;  /* 0xfffffff800e47947 */ /* 0x000fea000383ffff */
.L_x_189:
[----:B0-----:R0:W1:Y:S02]  /*8610*/  SYNCS.PHASECHK.TRANS64.TRYWAIT P0, [R6+URZ], R5 ;  /* 0x00000005060075a7 */ /* 0x001064000800017f */
[----:B-1----:R-:W-:Y:S05]  /*8620*/  @!P0 NANOSLEEP.SYNCS 0x989680 ;  /* 0x009896800000895d */ /* 0x002fea0003900000 */
[----:B------:R-:W1:Y:S02]  /*8630*/  @!P0 SYNCS.PHASECHK.TRANS64 P0, [R6+URZ], R5 ;  /* 0x00000005060085a7 */ /* 0x000e64000800007f */
[----:B-1----:R-:W-:Y:S05]  /*8640*/  @!P0 BRA `(.L_x_189) ;  /* 0xfffffffc00f08947 */ /* 0x002fea000383ffff */
[----:B------:R-:W-:Y:S05]  /*8650*/  BRA `(.L_x_203) ;  /* 0xfffffff800ec7947 */ /* 0x000fea000383ffff */
.L_x_204:
[----:B------:R-:W-:-:S00]  /*8660*/  BRA `(.L_x_204) ;  /* 0xfffffffc00fc7947 */ /* 0x000fc0000383ffff */
[----:B------:R-:W-:-:S00]  /*8670*/  NOP ;  /* 0x0000000000007918 */ /* 0x000fc00000000000 */
        /* <DEDUP_REMOVED lines=8> */
.L_x_205:


//--------------------- .nv.global.init           --------------------------
	.section	.nv.global.init,"aw",@progbits
.nv.global.init:
	.type		$str$22,@object
	.size		$str$22,($str$23 - $str$22)
$str$22:
        /*0000*/ 	.byte	0x6b, 0x5f, 0x74, 0x69, 0x6c, 0x65, 0x5f, 0x63, 0x6f, 0x75, 0x6e, 0x74, 0x20, 0x3e, 0x3d, 0x20
        /*0010*/ 	.byte	0x31, 0x00
	.type		$str$23,@object
	.size		$str$23,(__unnamed_1 - $str$23)
$str$23:
        /*0012*/ 	.byte	0x2f, 0x74, 0x6d, 0x70, 0x2f, 0x63, 0x75, 0x74, 0x6c, 0x61, 0x73, 0x73, 0x5f, 0x73, 0x77, 0x65
        /*0022*/ 	.byte	0x65, 0x70, 0x5f, 0x73, 0x72, 0x63, 0x2f, 0x69, 0x6e, 0x63, 0x6c, 0x75, 0x64, 0x65, 0x2f, 0x63
        /*0032*/ 	.byte	0x75, 0x74, 0x6c, 0x61, 0x73, 0x73, 0x2f, 0x67, 0x65, 0x6d, 0x6d, 0x2f, 0x63, 0x6f, 0x6c, 0x6c
        /*0042*/ 	.byte	0x65, 0x63, 0x74, 0x69, 0x76, 0x65, 0x2f, 0x73, 0x6d, 0x39, 0x30, 0x5f, 0x6d, 0x6d, 0x61, 0x5f
        /*0052*/ 	.byte	0x74, 0x6d, 0x61, 0x5f, 0x67, 0x6d, 0x6d, 0x61, 0x5f, 0x73, 0x73, 0x5f, 0x77, 0x61, 0x72, 0x70
        /*0062*/ 	.byte	0x73, 0x70, 0x65, 0x63, 0x69, 0x61, 0x6c, 0x69, 0x7a, 0x65, 0x64, 0x2e, 0x68, 0x70, 0x70, 0x00
	.type		__unnamed_1,@object
	.size		__unnamed_1,(.L_0 - __unnamed_1)
__unnamed_1:
        /*0072*/ 	.byte	0x76, 0x6f, 0x69, 0x64, 0x20, 0x63, 0x75, 0x74, 0x6c, 0x61, 0x73, 0x73, 0x3a, 0x3a, 0x67, 0x65
        /* <DEDUP_REMOVED lines=181> */
        /*0bd2*/ 	.byte	0x00
.L_0:


//--------------------- .nv.shared._ZN7cutlass13device_kernelINS_4gemm6kernel13GemmUniversalIN4cute5tupleIJiiiiEEENS1_10collective13CollectiveMmaINS1_34MainloopSm90TmaGmmaWarpSpecializedILi7ENS5_IJNS4_1CILi4EEENSA_ILi2EEENSA_ILi1EEEEEENS1_35KernelTmaWarpSpecializedCooperativeEEENS5_IJNSA_ILi128EEESH_NSA_ILi64EEEEEENS_6half_tENS5_IJSD_llEEESK_SL_NS4_8TiledMMAINS4_8MMA_AtomIJNS4_4SM904GMMA26MMA_64x128x16_F32F16F16_SSILNSP_5MajorE1ELSR_1ELNSP_7ScaleInE1ELSS_1EEEEEENS4_6LayoutINS5_IJSC_SD_SD_EEENS5_IJSD_NSA_ILi0EEESX_EEEEENS5_IJNS4_10UnderscoreES10_S10_EEEEENS4_23SM90_TMA_LOAD_MULTICASTENS4_14ComposedLayoutINS4_7SwizzleILi3ELi4ELi3EEENS4_18smem_ptr_flag_bitsILi16EEENSV_INS5_IJSI_NSA_ILi8EEEEEENS5_IJSD_SI_EEEEEEEvNS4_8identityES13_S1D_vS1E_EENS_8epilogue10collective6detail29Sm90TmaWarpSpecializedAdapterINS1H_15DefaultEpilogueISK_NS5_IJlSD_lEEES1L_NS1G_6thread17LinearCombinationISK_Li1EffLNS1M_9ScaleType4KindE0ELNS_15FloatRoundStyleE2ESK_EENS1_15EpilogueDefaultEEEEEvvEEEEvNT_6ParamsE --------------------------
	.section	.nv.shared._ZN7cutlass13device_kernelINS_4gemm6kernel13GemmUniversalIN4cute5tupleIJiiiiEEENS1_10collective13CollectiveMmaINS1_34MainloopSm90TmaGmmaWarpSpecializedILi7ENS5_IJNS4_1CILi4EEENSA_ILi2EEENSA_ILi1EEEEEENS1_35KernelTmaWarpSpecializedCooperativeEEENS5_IJNSA_ILi128EEESH_NSA_ILi64EEEEEENS_6half_tENS5_IJSD_llEEESK_SL_NS4_8TiledMMAINS4_8MMA_AtomIJNS4_4SM904GMMA26MMA_64x128x16_F32F16F16_SSILNSP_5MajorE1ELSR_1ELNSP_7ScaleInE1ELSS_1EEEEEENS4_6LayoutINS5_IJSC_SD_SD_EEENS5_IJSD_NSA_ILi0EEESX_EEEEENS5_IJNS4_10UnderscoreES10_S10_EEEEENS4_23SM90_TMA_LOAD_MULTICASTENS4_14ComposedLayoutINS4_7SwizzleILi3ELi4ELi3EEENS4_18smem_ptr_flag_bitsILi16EEENSV_INS5_IJSI_NSA_ILi8EEEEEENS5_IJSD_SI_EEEEEEEvNS4_8identityES13_S1D_vS1E_EENS_8epilogue10collective6detail29Sm90TmaWarpSpecializedAdapterINS1H_15DefaultEpilogueISK_NS5_IJlSD_lEEES1L_NS1G_6thread17LinearCombinationISK_Li1EffLNS1M_9ScaleType4KindE0ELNS_15FloatRoundStyleE2ESK_EENS1_15EpilogueDefaultEEEEEvvEEEEvNT_6ParamsE,"aw",@nobits
	.sectionflags	@""
	.align	16
	.zero		1024


//--------------------- .nv.shared.reserved.0     --------------------------
	.section	.nv.shared.reserved.0,"aw",@nobits
	.weak		__nv_reservedSMEM_offset_0_alias
	.size		__nv_reservedSMEM_offset_0_alias, 0, 0
	.other		__nv_reservedSMEM_offset_0_alias,@"STO_CUDA_RESERVED_SHARED STV_DEFAULT"
__nv_reservedSMEM_offset_0_alias:
	.zero		0


//--------------------- .nv.global                --------------------------
	.section	.nv.global,"aw",@nobits
.nv.global:
	.type		_ZN40_INTERNAL_7a01e188_4_k_cu_d4a003ba_262494cute1_E,@object
	.size		_ZN40_INTERNAL_7a01e188_4_k_cu_d4a003ba_262494cute1_E,(_ZN40_INTERNAL_7a01e188_4_k_cu_d4a003ba_262494cuda3std3__45__cpo6cbeginE - _ZN40_INTERNAL_7a01e188_4_k_cu_d4a003ba_262494cute1_E)
_ZN40_INTERNAL_7a01e188_4_k_cu_d4a003ba_262494cute1_E:
	.zero		1
	.type		_ZN40_INTERNAL_7a01e188_4_k_cu_d4a003ba_262494cuda3std3__45__cpo6cbeginE,@object
	.size		_ZN40_INTERNAL_7a01e188_4_k_cu_d4a003ba_262494cuda3std3__45__cpo6cbeginE,(_ZN40_INTERNAL_7a01e188_4_k_cu_d4a003ba_262494cuda3std3__48in_placeE - _ZN40_INTERNAL_7a01e188_4_k_cu_d4a003ba_262494cuda3std3__45__cpo6cbeginE)
_ZN40_INTERNAL_7a01e188_4_k_cu_d4a003ba_262494cuda3std3__45__cpo6cbeginE:
	.zero		1
	.type		_ZN40_INTERNAL_7a01e188_4_k_cu_d4a003ba_262494cuda3std3__48in_placeE,@object
	.size		_ZN40_INTERNAL_7a01e188_4_k_cu_d4a003ba_262494cuda3std3__48in_placeE,(_ZN40_INTERNAL_7a01e188_4_k_cu_d4a003ba_262494cuda3std6ranges3__45__cpo9iter_moveE - _ZN40_INTERNAL_7a01e188_4_k_cu_d4a003ba_262494cuda3std3__48in_placeE)
_ZN40_INTERNAL_7a01e188_4_k_cu_d4a003ba_262494cuda3std3__48in_placeE:
	.zero		1
	.type		_ZN40_INTERNAL_7a01e188_4_k_cu_d4a003ba_262494cuda3std6ranges3__45__cpo9iter_moveE,@object
	.size		_ZN40_INTERNAL_7a01e188_4_k_cu_d4a003ba_262494cuda3std6ranges3__45__cpo9iter_moveE,(_ZN40_INTERNAL_7a01e188_4_k_cu_d4a003ba_262494cuda3std3__45__cpo5beginE - _ZN40_INTERNAL_7a01e188_4_k_cu_d4a003ba_262494cuda3std6ranges3__45__cpo9iter_moveE)
_ZN40_INTERNAL_7a01e188_4_k_cu_d4a003ba_262494cuda3std6ranges3__45__cpo9iter_moveE:
	.zero		1
	.type		_ZN40_INTERNAL_7a01e188_4_k_cu_d4a003ba_262494cuda3std3__45__cpo5beginE,@object
	.size		_ZN40_INTERNAL_7a01e188_4_k_cu_d4a003ba_262494cuda3std3__45__cpo5beginE,(_ZN40_INTERNAL_7a01e188_4_k_cu_d4a003ba_262494cuda3std3__442_GLOBAL__N__7a01e188_4_k_cu_d4a003ba_262496ignoreE - _ZN40_INTERNAL_7a01e188_4_k_cu_d4a003ba_262494cuda3std3__45__cpo5beginE)
_ZN40_INTERNAL_7a01e188_4_k_cu_d4a003ba_262494cuda3std3__45__cpo5beginE:
	.zero		1
	.type		_ZN40_INTERNAL_7a01e188_4_k_cu_d4a003ba_262494cuda3std3__442_GLOBAL__N__7a01e188_4_k_cu_d4a003ba_262496ignoreE,@object
	.size		_ZN40_INTERNAL_7a01e188_4_k_cu_d4a003ba_262494cuda3std3__442_GLOBAL__N__7a01e188_4_k_cu_d4a003ba_262496ignoreE,(_ZN40_INTERNAL_7a01e188_4_k_cu_d4a003ba_262494cute7productE - _ZN40_INTERNAL_7a01e188_4_k_cu_d4a003ba_262494cuda3std3__442_GLOBAL__N__7a01e188_4_k_cu_d4a003ba_262496ignoreE)
_ZN40_INTERNAL_7a01e188_4_k_cu_d4a003ba_262494cuda3std3__442_GLOBAL__N__7a01e188_4_k_cu_d4a003ba_262496ignoreE:
	.zero		1
	.type		_ZN40_INTERNAL_7a01e188_4_k_cu_d4a003ba_262494cute7productE,@object
	.size		_ZN40_INTERNAL_7a01e188_4_k_cu_d4a003ba_262494cute7productE,(_ZN40_INTERNAL_7a01e188_4_k_cu_d4a003ba_262494cuda3std3__45__cpo3endE - _ZN40_INTERNAL_7a01e188_4_k_cu_d4a003ba_262494cute7productE)
_ZN40_INTERNAL_7a01e188_4_k_cu_d4a003ba_262494cute7productE:
	.zero		1
	.type		_ZN40_INTERNAL_7a01e188_4_k_cu_d4a003ba_262494cuda3std3__45__cpo3endE,@object
	.size		_ZN40_INTERNAL_7a01e188_4_k_cu_d4a003ba_262494cuda3std3__45__cpo3endE,(_ZN40_INTERNAL_7a01e188_4_k_cu_d4a003ba_262494cuda3std3__419piecewise_constructE - _ZN40_INTERNAL_7a01e188_4_k_cu_d4a003ba_262494cuda3std3__45__cpo3endE)
_ZN40_INTERNAL_7a01e188_4_k_cu_d4a003ba_262494cuda3std3__45__cpo3endE:
	.zero		1
	.type		_ZN40_INTERNAL_7a01e188_4_k_cu_d4a003ba_262494cuda3std3__419piecewise_constructE,@object
	.size		_ZN40_INTERNAL_7a01e188_4_k_cu_d4a003ba_262494cuda3std3__419piecewise_constructE,(_ZN40_INTERNAL_7a01e188_4_k_cu_d4a003ba_262494cuda3std3__45__cpo4cendE - _ZN40_INTERNAL_7a01e188_4_k_cu_d4a003ba_262494cuda3std3__419piecewise_constructE)
_ZN40_INTERNAL_7a01e188_4_k_cu_d4a003ba_262494cuda3std3__419piecewise_constructE:
	.zero		1
	.type		_ZN40_INTERNAL_7a01e188_4_k_cu_d4a003ba_262494cuda3std3__45__cpo4cendE,@object
	.size		_ZN40_INTERNAL_7a01e188_4_k_cu_d4a003ba_262494cuda3std3__45__cpo4cendE,(_ZN40_INTERNAL_7a01e188_4_k_cu_d4a003ba_262494cuda3std6ranges3__45__cpo4swapE - _ZN40_INTERNAL_7a01e188_4_k_cu_d4a003ba_262494cuda3std3__45__cpo4cendE)
_ZN40_INTERNAL_7a01e188_4_k_cu_d4a003ba_262494cuda3std3__45__cpo4cendE:
	.zero		1
	.type		_ZN40_INTERNAL_7a01e188_4_k_cu_d4a003ba_262494cuda3std6ranges3__45__cpo4swapE,@object
	.size		_ZN40_INTERNAL_7a01e188_4_k_cu_d4a003ba_262494cuda3std6ranges3__45__cpo4swapE,(.L_8 - _ZN40_INTERNAL_7a01e188_4_k_cu_d4a003ba_262494cuda3std6ranges3__45__cpo4swapE)
_ZN40_INTERNAL_7a01e188_4_k_cu_d4a003ba_262494cuda3std6ranges3__45__cpo4swapE:
	.zero		1
.L_8:


//--------------------- .nv.constant0._ZN7cutlass13device_kernelINS_4gemm6kernel13GemmUniversalIN4cute5tupleIJiiiiEEENS1_10collective13CollectiveMmaINS1_34MainloopSm90TmaGmmaWarpSpecializedILi7ENS5_IJNS4_1CILi4EEENSA_ILi2EEENSA_ILi1EEEEEENS1_35KernelTmaWarpSpecializedCooperativeEEENS5_IJNSA_ILi128EEESH_NSA_ILi64EEEEEENS_6half_tENS5_IJSD_llEEESK_SL_NS4_8TiledMMAINS4_8MMA_AtomIJNS4_4SM904GMMA26MMA_64x128x16_F32F16F16_SSILNSP_5MajorE1ELSR_1ELNSP_7ScaleInE1ELSS_1EEEEEENS4_6LayoutINS5_IJSC_SD_SD_EEENS5_IJSD_NSA_ILi0EEESX_EEEEENS5_IJNS4_10UnderscoreES10_S10_EEEEENS4_23SM90_TMA_LOAD_MULTICASTENS4_14ComposedLayoutINS4_7SwizzleILi3ELi4ELi3EEENS4_18smem_ptr_flag_bitsILi16EEENSV_INS5_IJSI_NSA_ILi8EEEEEENS5_IJSD_SI_EEEEEEEvNS4_8identityES13_S1D_vS1E_EENS_8epilogue10collective6detail29Sm90TmaWarpSpecializedAdapterINS1H_15DefaultEpilogueISK_NS5_IJlSD_lEEES1L_NS1G_6thread17LinearCombinationISK_Li1EffLNS1M_9ScaleType4KindE0ELNS_15FloatRoundStyleE2ESK_EENS1_15EpilogueDefaultEEEEEvvEEEEvNT_6ParamsE --------------------------
	.section	.nv.constant0._ZN7cutlass13device_kernelINS_4gemm6kernel13GemmUniversalIN4cute5tupleIJiiiiEEENS1_10collective13CollectiveMmaINS1_34MainloopSm90TmaGmmaWarpSpecializedILi7ENS5_IJNS4_1CILi4EEENSA_ILi2EEENSA_ILi1EEEEEENS1_35KernelTmaWarpSpecializedCooperativeEEENS5_IJNSA_ILi128EEESH_NSA_ILi64EEEEEENS_6half_tENS5_IJSD_llEEESK_SL_NS4_8TiledMMAINS4_8MMA_AtomIJNS4_4SM904GMMA26MMA_64x128x16_F32F16F16_SSILNSP_5MajorE1ELSR_1ELNSP_7ScaleInE1ELSS_1EEEEEENS4_6LayoutINS5_IJSC_SD_SD_EEENS5_IJSD_NSA_ILi0EEESX_EEEEENS5_IJNS4_10UnderscoreES10_S10_EEEEENS4_23SM90_TMA_LOAD_MULTICASTENS4_14ComposedLayoutINS4_7SwizzleILi3ELi4ELi3EEENS4_18smem_ptr_flag_bitsILi16EEENSV_INS5_IJSI_NSA_ILi8EEEEEENS5_IJSD_SI_EEEEEEEvNS4_8identityES13_S1D_vS1E_EENS_8epilogue10collective6detail29Sm90TmaWarpSpecializedAdapterINS1H_15DefaultEpilogueISK_NS5_IJlSD_lEEES1L_NS1G_6thread17LinearCombinationISK_Li1EffLNS1M_9ScaleType4KindE0ELNS_15FloatRoundStyleE2ESK_EENS1_15EpilogueDefaultEEEEEvvEEEEvNT_6ParamsE,"a",@progbits
	.sectionflags	@""
	.align	4
.nv.constant0._ZN7cutlass13device_kernelINS_4gemm6kernel13GemmUniversalIN4cute5tupleIJiiiiEEENS1_10collective13CollectiveMmaINS1_34MainloopSm90TmaGmmaWarpSpecializedILi7ENS5_IJNS4_1CILi4EEENSA_ILi2EEENSA_ILi1EEEEEENS1_35KernelTmaWarpSpecializedCooperativeEEENS5_IJNSA_ILi128EEESH_NSA_ILi64EEEEEENS_6half_tENS5_IJSD_llEEESK_SL_NS4_8TiledMMAINS4_8MMA_AtomIJNS4_4SM904GMMA26MMA_64x128x16_F32F16F16_SSILNSP_5MajorE1ELSR_1ELNSP_7ScaleInE1ELSS_1EEEEEENS4_6LayoutINS5_IJSC_SD_SD_EEENS5_IJSD_NSA_ILi0EEESX_EEEEENS5_IJNS4_10UnderscoreES10_S10_EEEEENS4_23SM90_TMA_LOAD_MULTICASTENS4_14ComposedLayoutINS4_7SwizzleILi3ELi4ELi3EEENS4_18smem_ptr_flag_bitsILi16EEENSV_INS5_IJSI_NSA_ILi8EEEEEENS5_IJSD_SI_EEEEEEEvNS4_8identityES13_S1D_vS1E_EENS_8epilogue10collective6detail29Sm90TmaWarpSpecializedAdapterINS1H_15DefaultEpilogueISK_NS5_IJlSD_lEEES1L_NS1G_6thread17LinearCombinationISK_Li1EffLNS1M_9ScaleType4KindE0ELNS_15FloatRoundStyleE2ESK_EENS1_15EpilogueDefaultEEEEEvvEEEEvNT_6ParamsE:
	.zero		1664


//--------------------- SYMBOLS --------------------------

	.type		.nv.reservedSmem.offset0,@object
	.size		.nv.reservedSmem.offset0,0x4
	.type		__assertfail,@function
